// auto-generated by cutlass_sweep.gemm — config: {"arch": "sm_100", "cluster_m": 8, "cluster_n": 1, "dtype": "fp32", "dtype_b": "fp32", "layout": "nt", "stages": 0, "tile_k": 64, "tile_m": 256, "tile_n": 128}
#include "cutlass/cutlass.h"
#include "cutlass/gemm/collective/collective_builder.hpp"
#include "cutlass/gemm/device/gemm_universal_adapter.h"
#include "cutlass/gemm/kernel/gemm_universal.hpp"
#include "cutlass/epilogue/collective/collective_builder.hpp"

using ElemA = float;
using ElemB = float;
using ElemCD = float;
using Acc  = float;
using TileShape    = cute::Shape<cute::_256, cute::_128, cute::_64>;
using ClusterShape = cute::Shape<cute::_8, cute::_1, cute::_1>;

using CollectiveEpilogue = typename cutlass::epilogue::collective::CollectiveBuilder<
    cutlass::arch::Sm100, cutlass::arch::OpClassTensorOp,
    TileShape, ClusterShape,
    cutlass::epilogue::collective::EpilogueTileAuto,
    Acc, Acc,
    ElemCD, cutlass::layout::RowMajor, 128 / cutlass::sizeof_bits<ElemCD>::value,
    ElemCD, cutlass::layout::RowMajor, 128 / cutlass::sizeof_bits<ElemCD>::value,
    cutlass::epilogue::collective::EpilogueScheduleAuto
  >::CollectiveOp;

using CollectiveMainloop = typename cutlass::gemm::collective::CollectiveBuilder<
    cutlass::arch::Sm100, cutlass::arch::OpClassTensorOp,
    ElemA, cutlass::layout::RowMajor, 128 / cutlass::sizeof_bits<ElemA>::value,
    ElemB, cutlass::layout::ColumnMajor, 128 / cutlass::sizeof_bits<ElemB>::value,
    Acc,
    TileShape, ClusterShape,
    cutlass::gemm::collective::StageCountAutoCarveout<static_cast<int>(sizeof(typename CollectiveEpilogue::SharedStorage))>,
    cutlass::gemm::collective::KernelScheduleAuto
  >::CollectiveOp;

using GemmKernel = cutlass::gemm::kernel::GemmUniversal<
    cute::Shape<int,int,int,int>,
    CollectiveMainloop,
    CollectiveEpilogue
>;
using Gemm = cutlass::gemm::device::GemmUniversalAdapter<GemmKernel>;

// Force the device kernel symbol into the cubin without needing a host main.
auto* _anchor = &cutlass::device_kernel<GemmKernel>;


// ===== COMPILED SASS (sm_100a) =====

	.target	sm_100a

	.elftype	@"ET_EXEC"


//--------------------- .note.nv.tkinfo           --------------------------
	.section	.note.nv.tkinfo,"",@"SHT_NOTE"
	.sectionflags	@"SHF_NOTE_NV_TKINFO"
	.tkinfo
        /*0018*/ 	.word	0x00000002
        /*0030*/ 	.string	""
        /*0030*/ 	.string	"ptxas"
        /*0030*/ 	.string	"Cuda compilation tools, release 13.0, V13.0.88"
        /*0030*/ 	.string	"Build cuda_13.0.r13.0/compiler.36424714_0"
        /*0030*/ 	.string	"-arch sm_100a -m 64 "



//--------------------- .note.nv.cuinfo           --------------------------
	.section	.note.nv.cuinfo,"",@"SHT_NOTE"
	.sectionflags	@"SHF_NOTE_NV_CUINFO"
        /*0018*/ 	.short	0x0002
        /*001a*/ 	.short	0x0064
        /*001c*/ 	.short	0x0082
	.zero		2


//--------------------- .nv.info                  --------------------------
	.section	.nv.info,"",@"SHT_CUDA_INFO"
	.align	4


	//----- nvinfo : EIATTR_REGCOUNT
	.align		4
        /*0000*/ 	.byte	0x04, 0x2f
        /*0002*/ 	.short	(.L_19 - .L_18)
	.align		4
.L_18:
        /*0004*/ 	.word	index@(_ZN7cutlass13device_kernelINS_4gemm6kernel13GemmUniversalIN4cute5tupleIJiiiiEEENS1_10collective13CollectiveMmaINS1_35MainloopSm100TmaUmmaWarpSpecializedILi4ELi2ELi4ENS5_IJNS4_1CILi8EEENSA_ILi1EEESC_EEEEENS5_IJNSA_ILi256EEENSA_ILi128EEENSA_ILi64EEEEEEfNS5_IJlSC_lEEEfSJ_NS4_8TiledMMAINS4_8MMA_AtomIJNS4_23SM100_MMA_TF32_2x1SM_SSINS_10tfloat32_tESN_fLi256ELi128ELNS4_4UMMA5MajorE0ELSP_0ELNSO_7ScaleInE0ELSQ_0EEEEEENS4_6LayoutINS5_IJSC_SC_SC_EEENS5_IJNSA_ILi0EEESV_SV_EEEEENS5_IJNS4_10UnderscoreESY_SY_EEEEENS4_18SM100_TMA_2SM_LOADENS4_14ComposedLayoutINS4_7SwizzleILi3ELi4ELi3EEENS4_18smem_ptr_flag_bitsILi32EEENST_INS5_IJSB_NSA_ILi32EEEEEENS5_IJS17_SC_EEEEEEEvNS4_8identityENS4_28SM100_TMA_2SM_LOAD_MULTICASTES1B_vS1C_EENS_8epilogue10collective18CollectiveEpilogueINS1F_23Sm100TmaWarpSpecializedILi4ELi2ELi16ELb1ELb0EEEJNS5_IJSG_SG_SH_EEENS5_IJNST_ISG_SC_EENST_INSA_ILi16EEESC_EEEEEfSJ_fSJ_NS1F_6fusion15FusionCallbacksIS1J_NS1P_17LinearCombinationIffffLNS_15FloatRoundStyleE2EEES1K_S1O_JEEENS4_5SM1004TMEM4LOAD26SM100_TMEM_LOAD_32dp32b16xENS4_13SM90_TMA_LOADENS12_INS13_ILi2ELi4ELi3EEES16_NST_INS5_IJSB_S1M_EEENS5_IJS1M_SC_EEEEEEENS4_39AutoVectorizingCopyWithAssumedAlignmentILi128EEENS4_14SM90_TMA_STOREES24_S26_S26_EEEvvEEEEvNT_6ParamsE)
        /*0008*/ 	.word	0x0000004f


	//----- nvinfo : EIATTR_FRAME_SIZE
	.align		4
.L_19:
        /*000c*/ 	.byte	0x04, 0x11
        /*000e*/ 	.short	(.L_21 - .L_20)
	.align		4
.L_20:
        /*0010*/ 	.word	index@($__internal_2_$__cuda_sm10x_tcgen05_guardrail_trap_unallocated_columns_being_dealloced)
        /*0014*/ 	.word	0x00000000


	//----- nvinfo : EIATTR_FRAME_SIZE
	.align		4
.L_21:
        /*0018*/ 	.byte	0x04, 0x11
        /*001a*/ 	.short	(.L_23 - .L_22)
	.align		4
.L_22:
        /*001c*/ 	.word	index@($__internal_1_$__cuda_sm10x_tcgen05_guardrail_trap_phase_invalid_during_alloc)
        /*0020*/ 	.word	0x00000000


	//----- nvinfo : EIATTR_FRAME_SIZE
	.align		4
.L_23:
        /*0024*/ 	.byte	0x04, 0x11
        /*0026*/ 	.short	(.L_25 - .L_24)
	.align		4
.L_24:
        /*0028*/ 	.word	index@($__internal_0_$__cuda_sm10x_tcgen05_guardrail_trap_col_being_dealloced_not_returned_by_alloc)
        /*002c*/ 	.word	0x00000000


	//----- nvinfo : EIATTR_FRAME_SIZE
	.align		4
.L_25:
        /*0030*/ 	.byte	0x04, 0x11
        /*0032*/ 	.short	(.L_27 - .L_26)
	.align		4
.L_26:
        /*0034*/ 	.word	index@(_ZN7cutlass13device_kernelINS_4gemm6kernel13GemmUniversalIN4cute5tupleIJiiiiEEENS1_10collective13CollectiveMmaINS1_35MainloopSm100TmaUmmaWarpSpecializedILi4ELi2ELi4ENS5_IJNS4_1CILi8EEENSA_ILi1EEESC_EEEEENS5_IJNSA_ILi256EEENSA_ILi128EEENSA_ILi64EEEEEEfNS5_IJlSC_lEEEfSJ_NS4_8TiledMMAINS4_8MMA_AtomIJNS4_23SM100_MMA_TF32_2x1SM_SSINS_10tfloat32_tESN_fLi256ELi128ELNS4_4UMMA5MajorE0ELSP_0ELNSO_7ScaleInE0ELSQ_0EEEEEENS4_6LayoutINS5_IJSC_SC_SC_EEENS5_IJNSA_ILi0EEESV_SV_EEEEENS5_IJNS4_10UnderscoreESY_SY_EEEEENS4_18SM100_TMA_2SM_LOADENS4_14ComposedLayoutINS4_7SwizzleILi3ELi4ELi3EEENS4_18smem_ptr_flag_bitsILi32EEENST_INS5_IJSB_NSA_ILi32EEEEEENS5_IJS17_SC_EEEEEEEvNS4_8identityENS4_28SM100_TMA_2SM_LOAD_MULTICASTES1B_vS1C_EENS_8epilogue10collective18CollectiveEpilogueINS1F_23Sm100TmaWarpSpecializedILi4ELi2ELi16ELb1ELb0EEEJNS5_IJSG_SG_SH_EEENS5_IJNST_ISG_SC_EENST_INSA_ILi16EEESC_EEEEEfSJ_fSJ_NS1F_6fusion15FusionCallbacksIS1J_NS1P_17LinearCombinationIffffLNS_15FloatRoundStyleE2EEES1K_S1O_JEEENS4_5SM1004TMEM4LOAD26SM100_TMEM_LOAD_32dp32b16xENS4_13SM90_TMA_LOADENS12_INS13_ILi2ELi4ELi3EEES16_NST_INS5_IJSB_S1M_EEENS5_IJS1M_SC_EEEEEEENS4_39AutoVectorizingCopyWithAssumedAlignmentILi128EEENS4_14SM90_TMA_STOREES24_S26_S26_EEEvvEEEEvNT_6ParamsE)
        /*0038*/ 	.word	0x00000000


	//----- nvinfo : EIATTR_MIN_STACK_SIZE
	.align		4
.L_27:
        /*003c*/ 	.byte	0x04, 0x12
        /*003e*/ 	.short	(.L_29 - .L_28)
	.align		4
.L_28:
        /*0040*/ 	.word	index@(_ZN7cutlass13device_kernelINS_4gemm6kernel13GemmUniversalIN4cute5tupleIJiiiiEEENS1_10collective13CollectiveMmaINS1_35MainloopSm100TmaUmmaWarpSpecializedILi4ELi2ELi4ENS5_IJNS4_1CILi8EEENSA_ILi1EEESC_EEEEENS5_IJNSA_ILi256EEENSA_ILi128EEENSA_ILi64EEEEEEfNS5_IJlSC_lEEEfSJ_NS4_8TiledMMAINS4_8MMA_AtomIJNS4_23SM100_MMA_TF32_2x1SM_SSINS_10tfloat32_tESN_fLi256ELi128ELNS4_4UMMA5MajorE0ELSP_0ELNSO_7ScaleInE0ELSQ_0EEEEEENS4_6LayoutINS5_IJSC_SC_SC_EEENS5_IJNSA_ILi0EEESV_SV_EEEEENS5_IJNS4_10UnderscoreESY_SY_EEEEENS4_18SM100_TMA_2SM_LOADENS4_14ComposedLayoutINS4_7SwizzleILi3ELi4ELi3EEENS4_18smem_ptr_flag_bitsILi32EEENST_INS5_IJSB_NSA_ILi32EEEEEENS5_IJS17_SC_EEEEEEEvNS4_8identityENS4_28SM100_TMA_2SM_LOAD_MULTICASTES1B_vS1C_EENS_8epilogue10collective18CollectiveEpilogueINS1F_23Sm100TmaWarpSpecializedILi4ELi2ELi16ELb1ELb0EEEJNS5_IJSG_SG_SH_EEENS5_IJNST_ISG_SC_EENST_INSA_ILi16EEESC_EEEEEfSJ_fSJ_NS1F_6fusion15FusionCallbacksIS1J_NS1P_17LinearCombinationIffffLNS_15FloatRoundStyleE2EEES1K_S1O_JEEENS4_5SM1004TMEM4LOAD26SM100_TMEM_LOAD_32dp32b16xENS4_13SM90_TMA_LOADENS12_INS13_ILi2ELi4ELi3EEES16_NST_INS5_IJSB_S1M_EEENS5_IJS1M_SC_EEEEEEENS4_39AutoVectorizingCopyWithAssumedAlignmentILi128EEENS4_14SM90_TMA_STOREES24_S26_S26_EEEvvEEEEvNT_6ParamsE)
        /*0044*/ 	.word	0x00000000
.L_29:


//--------------------- .nv.compat                --------------------------
	.section	.nv.compat,"",@"SHT_CUDA_COMPAT_INFO"
	.align	4
        /*0000*/ 	.byte	0x02, 0x09, 0x01, 0x00, 0x02, 0x02, 0x02, 0x00, 0x02, 0x05, 0x05, 0x00, 0x03, 0x07, 0x01, 0x01
        /*0010*/ 	.byte	0x02, 0x03, 0x01, 0x00, 0x02, 0x06, 0x01, 0x00, 0x04, 0x0b, 0x08, 0x00, 0x09, 0x00, 0x00, 0x00
        /*0020*/ 	.byte	0x00, 0x00, 0x00, 0x00


//--------------------- .nv.info._ZN7cutlass13device_kernelINS_4gemm6kernel13GemmUniversalIN4cute5tupleIJiiiiEEENS1_10collective13CollectiveMmaINS1_35MainloopSm100TmaUmmaWarpSpecializedILi4ELi2ELi4ENS5_IJNS4_1CILi8EEENSA_ILi1EEESC_EEEEENS5_IJNSA_ILi256EEENSA_ILi128EEENSA_ILi64EEEEEEfNS5_IJlSC_lEEEfSJ_NS4_8TiledMMAINS4_8MMA_AtomIJNS4_23SM100_MMA_TF32_2x1SM_SSINS_10tfloat32_tESN_fLi256ELi128ELNS4_4UMMA5MajorE0ELSP_0ELNSO_7ScaleInE0ELSQ_0EEEEEENS4_6LayoutINS5_IJSC_SC_SC_EEENS5_IJNSA_ILi0EEESV_SV_EEEEENS5_IJNS4_10UnderscoreESY_SY_EEEEENS4_18SM100_TMA_2SM_LOADENS4_14ComposedLayoutINS4_7SwizzleILi3ELi4ELi3EEENS4_18smem_ptr_flag_bitsILi32EEENST_INS5_IJSB_NSA_ILi32EEEEEENS5_IJS17_SC_EEEEEEEvNS4_8identityENS4_28SM100_TMA_2SM_LOAD_MULTICASTES1B_vS1C_EENS_8epilogue10collective18CollectiveEpilogueINS1F_23Sm100TmaWarpSpecializedILi4ELi2ELi16ELb1ELb0EEEJNS5_IJSG_SG_SH_EEENS5_IJNST_ISG_SC_EENST_INSA_ILi16EEESC_EEEEEfSJ_fSJ_NS1F_6fusion15FusionCallbacksIS1J_NS1P_17LinearCombinationIffffLNS_15FloatRoundStyleE2EEES1K_S1O_JEEENS4_5SM1004TMEM4LOAD26SM100_TMEM_LOAD_32dp32b16xENS4_13SM90_TMA_LOADENS12_INS13_ILi2ELi4ELi3EEES16_NST_INS5_IJSB_S1M_EEENS5_IJS1M_SC_EEEEEEENS4_39AutoVectorizingCopyWithAssumedAlignmentILi128EEENS4_14SM90_TMA_STOREES24_S26_S26_EEEvvEEEEvNT_6ParamsE --------------------------
	.section	.nv.info._ZN7cutlass13device_kernelINS_4gemm6kernel13GemmUniversalIN4cute5tupleIJiiiiEEENS1_10collective13CollectiveMmaINS1_35MainloopSm100TmaUmmaWarpSpecializedILi4ELi2ELi4ENS5_IJNS4_1CILi8EEENSA_ILi1EEESC_EEEEENS5_IJNSA_ILi256EEENSA_ILi128EEENSA_ILi64EEEEEEfNS5_IJlSC_lEEEfSJ_NS4_8TiledMMAINS4_8MMA_AtomIJNS4_23SM100_MMA_TF32_2x1SM_SSINS_10tfloat32_tESN_fLi256ELi128ELNS4_4UMMA5MajorE0ELSP_0ELNSO_7ScaleInE0ELSQ_0EEEEEENS4_6LayoutINS5_IJSC_SC_SC_EEENS5_IJNSA_ILi0EEESV_SV_EEEEENS5_IJNS4_10UnderscoreESY_SY_EEEEENS4_18SM100_TMA_2SM_LOADENS4_14ComposedLayoutINS4_7SwizzleILi3ELi4ELi3EEENS4_18smem_ptr_flag_bitsILi32EEENST_INS5_IJSB_NSA_ILi32EEEEEENS5_IJS17_SC_EEEEEEEvNS4_8identityENS4_28SM100_TMA_2SM_LOAD_MULTICASTES1B_vS1C_EENS_8epilogue10collective18CollectiveEpilogueINS1F_23Sm100TmaWarpSpecializedILi4ELi2ELi16ELb1ELb0EEEJNS5_IJSG_SG_SH_EEENS5_IJNST_ISG_SC_EENST_INSA_ILi16EEESC_EEEEEfSJ_fSJ_NS1F_6fusion15FusionCallbacksIS1J_NS1P_17LinearCombinationIffffLNS_15FloatRoundStyleE2EEES1K_S1O_JEEENS4_5SM1004TMEM4LOAD26SM100_TMEM_LOAD_32dp32b16xENS4_13SM90_TMA_LOADENS12_INS13_ILi2ELi4ELi3EEES16_NST_INS5_IJSB_S1M_EEENS5_IJS1M_SC_EEEEEEENS4_39AutoVectorizingCopyWithAssumedAlignmentILi128EEENS4_14SM90_TMA_STOREES24_S26_S26_EEEvvEEEEvNT_6ParamsE,"",@"SHT_CUDA_INFO"
	.sectionflags	@""
	.align	4


	//----- nvinfo : EIATTR_CUDA_API_VERSION
	.align		4
        /*0000*/ 	.byte	0x04, 0x37
        /*0002*/ 	.short	(.L_31 - .L_30)
.L_30:
        /*0004*/ 	.word	0x00000082


	//----- nvinfo : EIATTR_KPARAM_INFO
	.align		4
.L_31:
        /*0008*/ 	.byte	0x04, 0x17
        /*000a*/ 	.short	(.L_33 - .L_32)
.L_32:
        /*000c*/ 	.word	0x00000000
        /*0010*/ 	.short	0x0000
        /*0012*/ 	.short	0x0000
        /*0014*/ 	.byte	0x00, 0xf0, 0x01, 0x20


	//----- nvinfo : EIATTR_AT_ENTRY_FRAGMENTS
	.align		4
.L_33:
        /*0018*/ 	.byte	0x04, 0x4f
        /*001a*/ 	.short	(.L_35 - .L_34)


	//   ....[0]....
.L_34:
        /*001c*/ 	.word	0x00000007


	//----- nvinfo : EIATTR_RESERVED_SMEM_USED
	.align		4
.L_35:
        /*0020*/ 	.byte	0x01, 0x41
	.zero		2


	//----- nvinfo : EIATTR_SPARSE_MMA_MASK
	.align		4
        /*0024*/ 	.byte	0x03, 0x50
        /*0026*/ 	.short	0x0000


	//----- nvinfo : EIATTR_TCGEN05_2CTA_USED
	.align		4
        /*0028*/ 	.byte	0x01, 0x52
	.zero		2


	//----- nvinfo : EIATTR_MAXREG_COUNT
	.align		4
        /*002c*/ 	.byte	0x03, 0x1b
        /*002e*/ 	.short	0x00ff


	//----- nvinfo : EIATTR_NUM_BARRIERS
	.align		4
        /*0030*/ 	.byte	0x02, 0x4c
        /*0032*/ 	.byte	0x07
	.zero		1


	//----- nvinfo : EIATTR_EXTERNS
	.align		4
        /*0034*/ 	.byte	0x04, 0x0f
        /*0036*/ 	.short	(.L_37 - .L_36)


	//   ....[0]....
	.align		4
.L_36:
        /*0038*/ 	.word	index@(__assertfail)


	//----- nvinfo : EIATTR_MERCURY_ISA_VERSION
	.align		4
.L_37:
        /*003c*/ 	.byte	0x03, 0x5f
        /*003e*/ 	.short	0x0101


	//----- nvinfo : EIATTR_INT_WARP_WIDE_INSTR_OFFSETS
	.align		4
        /*0040*/ 	.byte	0x04, 0x31
        /*0042*/ 	.short	(.L_39 - .L_38)


	//   ....[0]....
.L_38:
        /*0044*/ 	.word	0x00000d70


	//   ....[1]....
        /*0048*/ 	.word	0x00000e10


	//   ....[2]....
        /*004c*/ 	.word	0x00004710


	//   ....[3]....
        /*0050*/ 	.word	0x00004740


	//   ....[4]....
        /*0054*/ 	.word	0x00004760


	//   ....[5]....
        /*0058*/ 	.word	0x00005310


	//   ....[6]....
        /*005c*/ 	.word	0x00005370


	//   ....[7]....
        /*0060*/ 	.word	0x00005470


	//   ....[8]....
        /*0064*/ 	.word	0x000054f0


	//   ....[9]....
        /*0068*/ 	.word	0x000055e0


	//   ....[10]....
        /*006c*/ 	.word	0x00005660


	//   ....[11]....
        /*0070*/ 	.word	0x00005760


	//   ....[12]....
        /*0074*/ 	.word	0x000057f0


	//   ....[13]....
        /*0078*/ 	.word	0x000058f0


	//   ....[14]....
        /*007c*/ 	.word	0x00005970


	//   ....[15]....
        /*0080*/ 	.word	0x00005a70


	//   ....[16]....
        /*0084*/ 	.word	0x00005af0


	//   ....[17]....
        /*0088*/ 	.word	0x00005bf0


	//   ....[18]....
        /*008c*/ 	.word	0x00005c80


	//   ....[19]....
        /*0090*/ 	.word	0x00005d80


	//   ....[20]....
        /*0094*/ 	.word	0x00005e10


	//----- nvinfo : EIATTR_COOP_GROUP_MASK_REGIDS
	.align		4
.L_39:
        /*0098*/ 	.byte	0x04, 0x29
        /*009a*/ 	.short	(.L_41 - .L_40)


	//   ....[0]....
.L_40:
        /*009c*/ 	.word	0xffffffff


	//   ....[1]....
        /*00a0*/ 	.word	0xffffffff


	//   ....[2]....
        /*00a4*/ 	.word	0xffffffff


	//   ....[3]....
        /*00a8*/ 	.word	0xffffffff


	//   ....[4]....
        /*00ac*/ 	.word	0xffffffff


	//   ....[5]....
        /*00b0*/ 	.word	0xffffffff


	//   ....[6]....
        /*00b4*/ 	.word	0xffffffff


	//   ....[7]....
        /*00b8*/ 	.word	0xffffffff


	//   ....[8]....
        /*00bc*/ 	.word	0xffffffff


	//   ....[9]....
        /*00c0*/ 	.word	0xffffffff


	//   ....[10]....
        /*00c4*/ 	.word	0xffffffff


	//   ....[11]....
        /*00c8*/ 	.word	0xffffffff


	//   ....[12]....
        /*00cc*/ 	.word	0xffffffff


	//   ....[13]....
        /*00d0*/ 	.word	0xffffffff


	//----- nvinfo : EIATTR_COOP_GROUP_INSTR_OFFSETS
	.align		4
.L_41:
        /*00d4*/ 	.byte	0x04, 0x28
        /*00d6*/ 	.short	(.L_43 - .L_42)


	//   ....[0]....
.L_42:
        /*00d8*/ 	.word	0x000000b0


	//   ....[1]....
        /*00dc*/ 	.word	0x00000520


	//   ....[2]....
        /*00e0*/ 	.word	0x000006e0


	//   ....[3]....
        /*00e4*/ 	.word	0x00000870


	//   ....[4]....
        /*00e8*/ 	.word	0x00000960


	//   ....[5]....
        /*00ec*/ 	.word	0x00000ac0


	//   ....[6]....
        /*00f0*/ 	.word	0x00000c50


	//   ....[7]....
        /*00f4*/ 	.word	0x00000e90


	//   ....[8]....
        /*00f8*/ 	.word	0x00002470


	//   ....[9]....
        /*00fc*/ 	.word	0x00003330


	//   ....[10]....
        /*0100*/ 	.word	0x00003800


	//   ....[11]....
        /*0104*/ 	.word	0x00003830


	//   ....[12]....
        /*0108*/ 	.word	0x00004610


	//   ....[13]....
        /*010c*/ 	.word	0x00004820


	//----- nvinfo : EIATTR_VRC_CTA_INIT_COUNT
	.align		4
.L_43:
        /*0110*/ 	.byte	0x02, 0x4a
        /*0112*/ 	.byte	0x80
	.zero		1


	//----- nvinfo : EIATTR_SYSCALL_OFFSETS
	.align		4
        /*0114*/ 	.byte	0x04, 0x46
        /*0116*/ 	.short	(.L_45 - .L_44)


	//   ....[0]....
.L_44:
        /*0118*/ 	.word	0x00006aa0


	//   ....[1]....
        /*011c*/ 	.word	0x00006b90


	//   ....[2]....
        /*0120*/ 	.word	0x00007350


	//   ....[3]....
        /*0124*/ 	.word	0x00007ad0


	//   ....[4]....
        /*0128*/ 	.word	0x00008220


	//   ....[5]....
        /*012c*/ 	.word	0x000089c0


	//   ....[6]....
        /*0130*/ 	.word	0x00009160


	//   ....[7]....
        /*0134*/ 	.word	0x00009930


	//   ....[8]....
        /*0138*/ 	.word	0x0000a0d0


	//   ....[9]....
        /*013c*/ 	.word	0x0000a820


	//----- nvinfo : EIATTR_MBARRIER_INSTR_OFFSETS
	.align		4
.L_45:
        /*0140*/ 	.byte	0x04, 0x39
        /*0142*/ 	.short	(.L_47 - .L_46)


	//   ....[0]....
.L_46:
        /*0144*/ 	.word	0x00000650
        /*0148*/ 	.word	0x000000ff
        /*014c*/ 	.word	0x00000000
        /*0150*/ 	.short	0x0100
        /*0152*/ 	.byte	0x04
	.zero		1


	//   ....[1]....
        /*0154*/ 	.word	0x00000660
        /*0158*/ 	.word	0x000000ff
        /*015c*/ 	.word	0x00000020
        /*0160*/ 	.short	0x0100
        /*0162*/ 	.byte	0x04
	.zero		1


	//   ....[2]....
        /*0164*/ 	.word	0x00000670
        /*0168*/ 	.word	0x000000ff
        /*016c*/ 	.word	0x00000008
        /*0170*/ 	.short	0x0100
        /*0172*/ 	.byte	0x04
	.zero		1


	//   ....[3]....
        /*0174*/ 	.word	0x00000680
        /*0178*/ 	.word	0x000000ff
        /*017c*/ 	.word	0x00000028
        /*0180*/ 	.short	0x0100
        /*0182*/ 	.byte	0x04
	.zero		1


	//   ....[4]....
        /*0184*/ 	.word	0x00000690
        /*0188*/ 	.word	0x000000ff
        /*018c*/ 	.word	0x00000010
        /*0190*/ 	.short	0x0100
        /*0192*/ 	.byte	0x04
	.zero		1


	//   ....[5]....
        /*0194*/ 	.word	0x000006a0
        /*0198*/ 	.word	0x000000ff
        /*019c*/ 	.word	0x00000030
        /*01a0*/ 	.short	0x0100
        /*01a2*/ 	.byte	0x04
	.zero		1


	//   ....[6]....
        /*01a4*/ 	.word	0x000006b0
        /*01a8*/ 	.word	0x000000ff
        /*01ac*/ 	.word	0x00000018
        /*01b0*/ 	.short	0x0100
        /*01b2*/ 	.byte	0x04
	.zero		1


	//   ....[7]....
        /*01b4*/ 	.word	0x000006c0
        /*01b8*/ 	.word	0x000000ff
        /*01bc*/ 	.word	0x00000038
        /*01c0*/ 	.short	0x0100
        /*01c2*/ 	.byte	0x04
	.zero		1


	//   ....[8]....
        /*01c4*/ 	.word	0x000007e0
        /*01c8*/ 	.word	0x000000ff
        /*01cc*/ 	.word	0x00000040
        /*01d0*/ 	.short	0x0100
        /*01d2*/ 	.byte	0x04
	.zero		1


	//   ....[9]....
        /*01d4*/ 	.word	0x000007f0
        /*01d8*/ 	.word	0x000000ff
        /*01dc*/ 	.word	0x00000060
        /*01e0*/ 	.short	0x0100
        /*01e2*/ 	.byte	0x04
	.zero		1


	//   ....[10]....
        /*01e4*/ 	.word	0x00000800
        /*01e8*/ 	.word	0x000000ff
        /*01ec*/ 	.word	0x00000048
        /*01f0*/ 	.short	0x0100
        /*01f2*/ 	.byte	0x04
	.zero		1


	//   ....[11]....
        /*01f4*/ 	.word	0x00000810
        /*01f8*/ 	.word	0x000000ff
        /*01fc*/ 	.word	0x00000068
        /*0200*/ 	.short	0x0100
        /*0202*/ 	.byte	0x04
	.zero		1


	//   ....[12]....
        /*0204*/ 	.word	0x00000820
        /*0208*/ 	.word	0x000000ff
        /*020c*/ 	.word	0x00000050
        /*0210*/ 	.short	0x0100
        /*0212*/ 	.byte	0x04
	.zero		1


	//   ....[13]....
        /*0214*/ 	.word	0x00000830
        /*0218*/ 	.word	0x000000ff
        /*021c*/ 	.word	0x00000070
        /*0220*/ 	.short	0x0100
        /*0222*/ 	.byte	0x04
	.zero		1


	//   ....[14]....
        /*0224*/ 	.word	0x00000840
        /*0228*/ 	.word	0x000000ff
        /*022c*/ 	.word	0x00000058
        /*0230*/ 	.short	0x0100
        /*0232*/ 	.byte	0x04
	.zero		1


	//   ....[15]....
        /*0234*/ 	.word	0x00000850
        /*0238*/ 	.word	0x000000ff
        /*023c*/ 	.word	0x00000078
        /*0240*/ 	.short	0x0100
        /*0242*/ 	.byte	0x04
	.zero		1


	//   ....[16]....
        /*0244*/ 	.word	0x00000930
        /*0248*/ 	.word	0x000000ff
        /*024c*/ 	.word	0x00000080
        /*0250*/ 	.short	0x0100
        /*0252*/ 	.byte	0x06
	.zero		1


	//   ....[17]....
        /*0254*/ 	.word	0x00000940
        /*0258*/ 	.word	0x000000ff
        /*025c*/ 	.word	0x00000088
        /*0260*/ 	.short	0x0100
        /*0262*/ 	.byte	0x06
	.zero		1


	//   ....[18]....
        /*0264*/ 	.word	0x00000a70
        /*0268*/ 	.word	0x000000ff
        /*026c*/ 	.word	0x00000090
        /*0270*/ 	.short	0x0100
        /*0272*/ 	.byte	0x06
	.zero		1


	//   ....[19]....
        /*0274*/ 	.word	0x00000a80
        /*0278*/ 	.word	0x000000ff
        /*027c*/ 	.word	0x000000a0
        /*0280*/ 	.short	0x0100
        /*0282*/ 	.byte	0x06
	.zero		1


	//   ....[20]....
        /*0284*/ 	.word	0x00000a90
        /*0288*/ 	.word	0x000000ff
        /*028c*/ 	.word	0x00000098
        /*0290*/ 	.short	0x0100
        /*0292*/ 	.byte	0x06
	.zero		1


	//   ....[21]....
        /*0294*/ 	.word	0x00000aa0
        /*0298*/ 	.word	0x000000ff
        /*029c*/ 	.word	0x000000a8
        /*02a0*/ 	.short	0x0100
        /*02a2*/ 	.byte	0x06
	.zero		1


	//   ....[22]....
        /*02a4*/ 	.word	0x00000bc0
        /*02a8*/ 	.word	0x000000ff
        /*02ac*/ 	.word	0x000000b0
        /*02b0*/ 	.short	0x0100
        /*02b2*/ 	.byte	0x04
	.zero		1


	//   ....[23]....
        /*02b4*/ 	.word	0x00000bd0
        /*02b8*/ 	.word	0x000000ff
        /*02bc*/ 	.word	0x000000d0
        /*02c0*/ 	.short	0x0100
        /*02c2*/ 	.byte	0x04
	.zero		1


	//   ....[24]....
        /*02c4*/ 	.word	0x00000be0
        /*02c8*/ 	.word	0x000000ff
        /*02cc*/ 	.word	0x000000b8
        /*02d0*/ 	.short	0x0100
        /*02d2*/ 	.byte	0x04
	.zero		1


	//   ....[25]....
        /*02d4*/ 	.word	0x00000bf0
        /*02d8*/ 	.word	0x000000ff
        /*02dc*/ 	.word	0x000000d8
        /*02e0*/ 	.short	0x0100
        /*02e2*/ 	.byte	0x04
	.zero		1


	//   ....[26]....
        /*02e4*/ 	.word	0x00000c00
        /*02e8*/ 	.word	0x000000ff
        /*02ec*/ 	.word	0x000000c0
        /*02f0*/ 	.short	0x0100
        /*02f2*/ 	.byte	0x04
	.zero		1


	//   ....[27]....
        /*02f4*/ 	.word	0x00000c10
        /*02f8*/ 	.word	0x000000ff
        /*02fc*/ 	.word	0x000000e0
        /*0300*/ 	.short	0x0100
        /*0302*/ 	.byte	0x04
	.zero		1


	//   ....[28]....
        /*0304*/ 	.word	0x00000c20
        /*0308*/ 	.word	0x000000ff
        /*030c*/ 	.word	0x000000c8
        /*0310*/ 	.short	0x0100
        /*0312*/ 	.byte	0x04
	.zero		1


	//   ....[29]....
        /*0314*/ 	.word	0x00000c30
        /*0318*/ 	.word	0x000000ff
        /*031c*/ 	.word	0x000000e8
        /*0320*/ 	.short	0x0100
        /*0322*/ 	.byte	0x04
	.zero		1


	//   ....[30]....
        /*0324*/ 	.word	0x00000d20
        /*0328*/ 	.word	0x000000ff
        /*032c*/ 	.word	0x000000f0
        /*0330*/ 	.short	0x0100
        /*0332*/ 	.byte	0x04
	.zero		1


	//   ....[31]....
        /*0334*/ 	.word	0x00000d30
        /*0338*/ 	.word	0x000000ff
        /*033c*/ 	.word	0x00000100
        /*0340*/ 	.short	0x0100
        /*0342*/ 	.byte	0x04
	.zero		1


	//   ....[32]....
        /*0344*/ 	.word	0x00000d40
        /*0348*/ 	.word	0x000000ff
        /*034c*/ 	.word	0x000000f8
        /*0350*/ 	.short	0x0100
        /*0352*/ 	.byte	0x04
	.zero		1


	//   ....[33]....
        /*0354*/ 	.word	0x00000d50
        /*0358*/ 	.word	0x000000ff
        /*035c*/ 	.word	0x00000108
        /*0360*/ 	.short	0x0100
        /*0362*/ 	.byte	0x04
	.zero		1


	//   ....[34]....
        /*0364*/ 	.word	0x00000e50
        /*0368*/ 	.word	0x000000ff
        /*036c*/ 	.word	0x00000110
        /*0370*/ 	.short	0x0100
        /*0372*/ 	.byte	0x06
	.zero		1


	//   ....[35]....
        /*0374*/ 	.word	0x00001ac0
        /*0378*/ 	.word	0x00000000
        /*037c*/ 	.word	0x00000100
        /*0380*/ 	.short	0x010a
        /*0382*/ 	.byte	0xff
	.zero		1


	//   ....[36]....
        /*0384*/ 	.word	0x00001af0
        /*0388*/ 	.word	0x00000000
        /*038c*/ 	.word	0x000000f0
        /*0390*/ 	.short	0x0101
        /*0392*/ 	.byte	0xff
	.zero		1


	//   ....[37]....
        /*0394*/ 	.word	0x00001bb0
        /*0398*/ 	.word	0x000000ff
        /*039c*/ 	.word	0x00000020
        /*03a0*/ 	.short	0x010a
        /*03a2*/ 	.byte	0x04
	.zero		1


	//   ....[38]....
        /*03a4*/ 	.word	0x00001c80
        /*03a8*/ 	.word	0x000000ff
        /*03ac*/ 	.word	0x00000020
        /*03b0*/ 	.short	0x010a
        /*03b2*/ 	.byte	0x21
	.zero		1


	//   ....[39]....
        /*03b4*/ 	.word	0x00001e30
        /*03b8*/ 	.word	0x000000ff
        /*03bc*/ 	.word	0x00000020
        /*03c0*/ 	.short	0x010a
        /*03c2*/ 	.byte	0x05
	.zero		1


	//   ....[40]....
        /*03c4*/ 	.word	0x00002010
        /*03c8*/ 	.word	0x000000ff
        /*03cc*/ 	.word	0x00000088
        /*03d0*/ 	.short	0x0101
        /*03d2*/ 	.byte	0x0e
	.zero		1


	//   ....[41]....
        /*03d4*/ 	.word	0x00002030
        /*03d8*/ 	.word	0x000000ff
        /*03dc*/ 	.word	0x00000020
        /*03e0*/ 	.short	0x010a
        /*03e2*/ 	.byte	0x04
	.zero		1


	//   ....[42]....
        /*03e4*/ 	.word	0x000020b0
        /*03e8*/ 	.word	0x000000ff
        /*03ec*/ 	.word	0x00000020
        /*03f0*/ 	.short	0x010a
        /*03f2*/ 	.byte	0x07
	.zero		1


	//   ....[43]....
        /*03f4*/ 	.word	0x000021f0
        /*03f8*/ 	.word	0x000000ff
        /*03fc*/ 	.word	0x00000020
        /*0400*/ 	.short	0x010a
        /*0402*/ 	.byte	0x04
	.zero		1


	//   ....[44]....
        /*0404*/ 	.word	0x000024a0
        /*0408*/ 	.word	0x00000003
        /*040c*/ 	.word	0x00000090
        /*0410*/ 	.short	0x010a
        /*0412*/ 	.byte	0xff
	.zero		1


	//   ....[45]....
        /*0414*/ 	.word	0x000025f0
        /*0418*/ 	.word	0x00000000
        /*041c*/ 	.word	0x00000000
        /*0420*/ 	.short	0x0101
        /*0422*/ 	.byte	0xff
	.zero		1


	//   ....[46]....
        /*0424*/ 	.word	0x00002bb0
        /*0428*/ 	.word	0x000000ff
        /*042c*/ 	.word	0x00000000
        /*0430*/ 	.short	0x010a
        /*0432*/ 	.byte	0x04
	.zero		1


	//   ....[47]....
        /*0434*/ 	.word	0x00002c40
        /*0438*/ 	.word	0x000000ff
        /*043c*/ 	.word	0x00000000
        /*0440*/ 	.short	0x010a
        /*0442*/ 	.byte	0x05
	.zero		1


	//   ....[48]....
        /*0444*/ 	.word	0x00002cd0
        /*0448*/ 	.word	0x000000ff
        /*044c*/ 	.word	0x00000000
        /*0450*/ 	.short	0x010a
        /*0452*/ 	.byte	0x05
	.zero		1


	//   ....[49]....
        /*0454*/ 	.word	0x00002d70
        /*0458*/ 	.word	0x00000000
        /*045c*/ 	.word	0x00000000
        /*0460*/ 	.short	0x010a
        /*0462*/ 	.byte	0xff
	.zero		1


	//   ....[50]....
        /*0464*/ 	.word	0x00002e90
        /*0468*/ 	.word	0x00000000
        /*046c*/ 	.word	0x000000f0
        /*0470*/ 	.short	0x010a
        /*0472*/ 	.byte	0xff
	.zero		1


	//   ....[51]....
        /*0474*/ 	.word	0x00002f00
        /*0478*/ 	.word	0x00000000
        /*047c*/ 	.word	0x00000000
        /*0480*/ 	.short	0x0101
        /*0482*/ 	.byte	0xff
	.zero		1


	//   ....[52]....
        /*0484*/ 	.word	0x00002f20
        /*0488*/ 	.word	0x000000ff
        /*048c*/ 	.word	0x000000a0
        /*0490*/ 	.short	0x010a
        /*0492*/ 	.byte	0x04
	.zero		1


	//   ....[53]....
        /*0494*/ 	.word	0x00003040
        /*0498*/ 	.word	0x00000000
        /*049c*/ 	.word	0x00000090
        /*04a0*/ 	.short	0x010a
        /*04a2*/ 	.byte	0xff
	.zero		1


	//   ....[54]....
        /*04a4*/ 	.word	0x00003140
        /*04a8*/ 	.word	0x00000000
        /*04ac*/ 	.word	0x00000000
        /*04b0*/ 	.short	0x0101
        /*04b2*/ 	.byte	0xff
	.zero		1


	//   ....[55]....
        /*04b4*/ 	.word	0x000031d0
        /*04b8*/ 	.word	0x000000ff
        /*04bc*/ 	.word	0x000000a0
        /*04c0*/ 	.short	0x0106
        /*04c2*/ 	.byte	0x04
	.zero		1


	//   ....[56]....
        /*04c4*/ 	.word	0x000031f0
        /*04c8*/ 	.word	0x000000ff
        /*04cc*/ 	.word	0x000000a0
        /*04d0*/ 	.short	0x010a
        /*04d2*/ 	.byte	0x04
	.zero		1


	//   ....[57]....
        /*04d4*/ 	.word	0x00003280
        /*04d8*/ 	.word	0x000000ff
        /*04dc*/ 	.word	0x000000a0
        /*04e0*/ 	.short	0x0106
        /*04e2*/ 	.byte	0x07
	.zero		1


	//   ....[58]....
        /*04e4*/ 	.word	0x000032c0
        /*04e8*/ 	.word	0x00000000
        /*04ec*/ 	.word	0x000000a0
        /*04f0*/ 	.short	0x010a
        /*04f2*/ 	.byte	0xff
	.zero		1


	//   ....[59]....
        /*04f4*/ 	.word	0x00003500
        /*04f8*/ 	.word	0x000000ff
        /*04fc*/ 	.word	0x00000008
        /*0500*/ 	.short	0x010a
        /*0502*/ 	.byte	0x05
	.zero		1


	//   ....[60]....
        /*0504*/ 	.word	0x00003520
        /*0508*/ 	.word	0x000000ff
        /*050c*/ 	.word	0x00000008
        /*0510*/ 	.short	0x010a
        /*0512*/ 	.byte	0x05
	.zero		1


	//   ....[61]....
        /*0514*/ 	.word	0x000036b0
        /*0518*/ 	.word	0x000000ff
        /*051c*/ 	.word	0x00000008
        /*0520*/ 	.short	0x010a
        /*0522*/ 	.byte	0x05
	.zero		1


	//   ....[62]....
        /*0524*/ 	.word	0x000036d0
        /*0528*/ 	.word	0x000000ff
        /*052c*/ 	.word	0x00000008
        /*0530*/ 	.short	0x010a
        /*0532*/ 	.byte	0x05
	.zero		1


	//   ....[63]....
        /*0534*/ 	.word	0x00003790
        /*0538*/ 	.word	0x000000ff
        /*053c*/ 	.word	0x00000000
        /*0540*/ 	.short	0x0101
        /*0542*/ 	.byte	0x04
	.zero		1


	//   ....[64]....
        /*0544*/ 	.word	0x00003b50
        /*0548*/ 	.word	0x00000000
        /*054c*/ 	.word	0x00000090
        /*0550*/ 	.short	0x010a
        /*0552*/ 	.byte	0xff
	.zero		1


	//   ....[65]....
        /*0554*/ 	.word	0x00003c10
        /*0558*/ 	.word	0x00000000
        /*055c*/ 	.word	0x00000000
        /*0560*/ 	.short	0x0101
        /*0562*/ 	.byte	0xff
	.zero		1


	//   ....[66]....
        /*0564*/ 	.word	0x00003cd0
        /*0568*/ 	.word	0x000000ff
        /*056c*/ 	.word	0x00000000
        /*0570*/ 	.short	0x010a
        /*0572*/ 	.byte	0x04
	.zero		1


	//   ....[67]....
        /*0574*/ 	.word	0x00003ce0
        /*0578*/ 	.word	0x000000ff
        /*057c*/ 	.word	0x000000d0
        /*0580*/ 	.short	0x010a
        /*0582*/ 	.byte	0x2e
	.zero		1


	//   ....[68]....
        /*0584*/ 	.word	0x00003d90
        /*0588*/ 	.word	0x000000ff
        /*058c*/ 	.word	0x00000000
        /*0590*/ 	.short	0x010a
        /*0592*/ 	.byte	0x07
	.zero		1


	//   ....[69]....
        /*0594*/ 	.word	0x00003ec0
        /*0598*/ 	.word	0x000000ff
        /*059c*/ 	.word	0x00000000
        /*05a0*/ 	.short	0x010a
        /*05a2*/ 	.byte	0x04
	.zero		1


	//   ....[70]....
        /*05a4*/ 	.word	0x00004300
        /*05a8*/ 	.word	0x000000ff
        /*05ac*/ 	.word	0x00000000
        /*05b0*/ 	.short	0x010a
        /*05b2*/ 	.byte	0x04
	.zero		1


	//   ....[71]....
        /*05b4*/ 	.word	0x00004390
        /*05b8*/ 	.word	0x000000ff
        /*05bc*/ 	.word	0x00000000
        /*05c0*/ 	.short	0x010a
        /*05c2*/ 	.byte	0x05
	.zero		1


	//   ....[72]....
        /*05c4*/ 	.word	0x00004420
        /*05c8*/ 	.word	0x000000ff
        /*05cc*/ 	.word	0x00000000
        /*05d0*/ 	.short	0x010a
        /*05d2*/ 	.byte	0x05
	.zero		1


	//   ....[73]....
        /*05d4*/ 	.word	0x000044c0
        /*05d8*/ 	.word	0x00000000
        /*05dc*/ 	.word	0x00000000
        /*05e0*/ 	.short	0x010a
        /*05e2*/ 	.byte	0xff
	.zero		1


	//   ....[74]....
        /*05e4*/ 	.word	0x00004500
        /*05e8*/ 	.word	0x00000000
        /*05ec*/ 	.word	0x00000000
        /*05f0*/ 	.short	0x010a
        /*05f2*/ 	.byte	0xff
	.zero		1


	//   ....[75]....
        /*05f4*/ 	.word	0x00004570
        /*05f8*/ 	.word	0x000000ff
        /*05fc*/ 	.word	0x00000000
        /*0600*/ 	.short	0x0101
        /*0602*/ 	.byte	0x04
	.zero		1


	//   ....[76]....
        /*0604*/ 	.word	0x000045b0
        /*0608*/ 	.word	0x000000ff
        /*060c*/ 	.word	0x00000110
        /*0610*/ 	.short	0x010a
        /*0612*/ 	.byte	0x29
	.zero		1


	//   ....[77]....
        /*0614*/ 	.word	0x00004600
        /*0618*/ 	.word	0x000000ff
        /*061c*/ 	.word	0x00000000
        /*0620*/ 	.short	0x0101
        /*0622*/ 	.byte	0x04
	.zero		1


	//   ....[78]....
        /*0624*/ 	.word	0x00004ac0
        /*0628*/ 	.word	0x00000008
        /*062c*/ 	.word	0x00000090
        /*0630*/ 	.short	0x010a
        /*0632*/ 	.byte	0xff
	.zero		1


	//   ....[79]....
        /*0634*/ 	.word	0x00004c30
        /*0638*/ 	.word	0x00000000
        /*063c*/ 	.word	0x00000000
        /*0640*/ 	.short	0x0101
        /*0642*/ 	.byte	0xff
	.zero		1


	//   ....[80]....
        /*0644*/ 	.word	0x00005120
        /*0648*/ 	.word	0x000000ff
        /*064c*/ 	.word	0x00000088
        /*0650*/ 	.short	0x010a
        /*0652*/ 	.byte	0x15
	.zero		1


	//   ....[81]....
        /*0654*/ 	.word	0x000052b0
        /*0658*/ 	.word	0x000000ff
        /*065c*/ 	.word	0x00000060
        /*0660*/ 	.short	0x010a
        /*0662*/ 	.byte	0x15
	.zero		1


	//   ....[82]....
        /*0664*/ 	.word	0x00005410
        /*0668*/ 	.word	0x000000ff
        /*066c*/ 	.word	0x00000040
        /*0670*/ 	.short	0x010b
        /*0672*/ 	.byte	0x15
	.zero		1


	//   ....[83]....
        /*0674*/ 	.word	0x00005430
        /*0678*/ 	.word	0x000000ff
        /*067c*/ 	.word	0x00000000
        /*0680*/ 	.short	0x0101
        /*0682*/ 	.byte	0x06
	.zero		1


	//   ....[84]....
        /*0684*/ 	.word	0x00005440
        /*0688*/ 	.word	0x000000ff
        /*068c*/ 	.word	0x00000068
        /*0690*/ 	.short	0x010a
        /*0692*/ 	.byte	0x15
	.zero		1


	//   ....[85]....
        /*0694*/ 	.word	0x00005590
        /*0698*/ 	.word	0x000000ff
        /*069c*/ 	.word	0x00000048
        /*06a0*/ 	.short	0x010b
        /*06a2*/ 	.byte	0x15
	.zero		1


	//   ....[86]....
        /*06a4*/ 	.word	0x000055a0
        /*06a8*/ 	.word	0x000000ff
        /*06ac*/ 	.word	0x00000000
        /*06b0*/ 	.short	0x0101
        /*06b2*/ 	.byte	0x07
	.zero		1


	//   ....[87]....
        /*06b4*/ 	.word	0x000055b0
        /*06b8*/ 	.word	0x000000ff
        /*06bc*/ 	.word	0x00000070
        /*06c0*/ 	.short	0x010a
        /*06c2*/ 	.byte	0x15
	.zero		1


	//   ....[88]....
        /*06c4*/ 	.word	0x00005700
        /*06c8*/ 	.word	0x000000ff
        /*06cc*/ 	.word	0x00000050
        /*06d0*/ 	.short	0x010b
        /*06d2*/ 	.byte	0x15
	.zero		1


	//   ....[89]....
        /*06d4*/ 	.word	0x00005720
        /*06d8*/ 	.word	0x000000ff
        /*06dc*/ 	.word	0x00000000
        /*06e0*/ 	.short	0x0101
        /*06e2*/ 	.byte	0x18
	.zero		1


	//   ....[90]....
        /*06e4*/ 	.word	0x00005730
        /*06e8*/ 	.word	0x000000ff
        /*06ec*/ 	.word	0x00000078
        /*06f0*/ 	.short	0x010a
        /*06f2*/ 	.byte	0x15
	.zero		1


	//   ....[91]....
        /*06f4*/ 	.word	0x00005890
        /*06f8*/ 	.word	0x000000ff
        /*06fc*/ 	.word	0x00000058
        /*0700*/ 	.short	0x010b
        /*0702*/ 	.byte	0x15
	.zero		1


	//   ....[92]....
        /*0704*/ 	.word	0x000058b0
        /*0708*/ 	.word	0x000000ff
        /*070c*/ 	.word	0x00000000
        /*0710*/ 	.short	0x0101
        /*0712*/ 	.byte	0x10
	.zero		1


	//   ....[93]....
        /*0714*/ 	.word	0x000058c0
        /*0718*/ 	.word	0x000000ff
        /*071c*/ 	.word	0x00000060
        /*0720*/ 	.short	0x010a
        /*0722*/ 	.byte	0x15
	.zero		1


	//   ....[94]....
        /*0724*/ 	.word	0x00005a20
        /*0728*/ 	.word	0x000000ff
        /*072c*/ 	.word	0x00000040
        /*0730*/ 	.short	0x010b
        /*0732*/ 	.byte	0x15
	.zero		1


	//   ....[95]....
        /*0734*/ 	.word	0x00005a30
        /*0738*/ 	.word	0x000000ff
        /*073c*/ 	.word	0x00000000
        /*0740*/ 	.short	0x0101
        /*0742*/ 	.byte	0x06
	.zero		1


	//   ....[96]....
        /*0744*/ 	.word	0x00005a40
        /*0748*/ 	.word	0x000000ff
        /*074c*/ 	.word	0x00000068
        /*0750*/ 	.short	0x010a
        /*0752*/ 	.byte	0x15
	.zero		1


	//   ....[97]....
        /*0754*/ 	.word	0x00005ba0
        /*0758*/ 	.word	0x000000ff
        /*075c*/ 	.word	0x00000048
        /*0760*/ 	.short	0x010b
        /*0762*/ 	.byte	0x15
	.zero		1


	//   ....[98]....
        /*0764*/ 	.word	0x00005bb0
        /*0768*/ 	.word	0x000000ff
        /*076c*/ 	.word	0x00000000
        /*0770*/ 	.short	0x0101
        /*0772*/ 	.byte	0x07
	.zero		1


	//   ....[99]....
        /*0774*/ 	.word	0x00005bc0
        /*0778*/ 	.word	0x000000ff
        /*077c*/ 	.word	0x00000070
        /*0780*/ 	.short	0x010a
        /*0782*/ 	.byte	0x15
	.zero		1


	//   ....[100]....
        /*0784*/ 	.word	0x00005d30
        /*0788*/ 	.word	0x000000ff
        /*078c*/ 	.word	0x00000050
        /*0790*/ 	.short	0x010b
        /*0792*/ 	.byte	0x15
	.zero		1


	//   ....[101]....
        /*0794*/ 	.word	0x00005d40
        /*0798*/ 	.word	0x000000ff
        /*079c*/ 	.word	0x00000000
        /*07a0*/ 	.short	0x0101
        /*07a2*/ 	.byte	0x18
	.zero		1


	//   ....[102]....
        /*07a4*/ 	.word	0x00005d50
        /*07a8*/ 	.word	0x000000ff
        /*07ac*/ 	.word	0x00000078
        /*07b0*/ 	.short	0x010a
        /*07b2*/ 	.byte	0x15
	.zero		1


	//   ....[103]....
        /*07b4*/ 	.word	0x00005f40
        /*07b8*/ 	.word	0x000000ff
        /*07bc*/ 	.word	0x00000058
        /*07c0*/ 	.short	0x010b
        /*07c2*/ 	.byte	0x15
	.zero		1


	//   ....[104]....
        /*07c4*/ 	.word	0x00005f50
        /*07c8*/ 	.word	0x000000ff
        /*07cc*/ 	.word	0x00000000
        /*07d0*/ 	.short	0x0101
        /*07d2*/ 	.byte	0x10
	.zero		1


	//   ....[105]....
        /*07d4*/ 	.word	0x00005f70
        /*07d8*/ 	.word	0x000000ff
        /*07dc*/ 	.word	0x00000060
        /*07e0*/ 	.short	0x010a
        /*07e2*/ 	.byte	0x15
	.zero		1


	//   ....[106]....
        /*07e4*/ 	.word	0x00005f90
        /*07e8*/ 	.word	0x000000ff
        /*07ec*/ 	.word	0x00000068
        /*07f0*/ 	.short	0x010a
        /*07f2*/ 	.byte	0x15
	.zero		1


	//   ....[107]....
        /*07f4*/ 	.word	0x00005fb0
        /*07f8*/ 	.word	0x000000ff
        /*07fc*/ 	.word	0x00000070
        /*0800*/ 	.short	0x010a
        /*0802*/ 	.byte	0x15
	.zero		1


	//   ....[108]....
        /*0804*/ 	.word	0x00006000
        /*0808*/ 	.word	0x00000002
        /*080c*/ 	.word	0x00000078
        /*0810*/ 	.short	0x010a
        /*0812*/ 	.byte	0xff
	.zero		1


	//   ....[109]....
        /*0814*/ 	.word	0x00006310
        /*0818*/ 	.word	0x00000000
        /*081c*/ 	.word	0x00000090
        /*0820*/ 	.short	0x010a
        /*0822*/ 	.byte	0xff
	.zero		1


	//   ....[110]....
        /*0824*/ 	.word	0x000063e0
        /*0828*/ 	.word	0x00000000
        /*082c*/ 	.word	0x00000000
        /*0830*/ 	.short	0x0101
        /*0832*/ 	.byte	0xff
	.zero		1


	//   ....[111]....
        /*0834*/ 	.word	0x00007020
        /*0838*/ 	.word	0x000000ff
        /*083c*/ 	.word	0x00000040
        /*0840*/ 	.short	0x010a
        /*0842*/ 	.byte	0x2b
	.zero		1


	//   ....[112]....
        /*0844*/ 	.word	0x00007050
        /*0848*/ 	.word	0x00000048
        /*084c*/ 	.word	0x000000b0
        /*0850*/ 	.short	0x010a
        /*0852*/ 	.byte	0xff
	.zero		1


	//   ....[113]....
        /*0854*/ 	.word	0x00007140
        /*0858*/ 	.word	0x000000ff
        /*085c*/ 	.word	0x00000040
        /*0860*/ 	.short	0x010a
        /*0862*/ 	.byte	0x2b
	.zero		1


	//   ....[114]....
        /*0864*/ 	.word	0x00007230
        /*0868*/ 	.word	0x00000048
        /*086c*/ 	.word	0x000000b0
        /*0870*/ 	.short	0x010a
        /*0872*/ 	.byte	0xff
	.zero		1


	//   ....[115]....
        /*0874*/ 	.word	0x00007800
        /*0878*/ 	.word	0x00000000
        /*087c*/ 	.word	0x00000000
        /*0880*/ 	.short	0x0101
        /*0882*/ 	.byte	0xff
	.zero		1


	//   ....[116]....
        /*0884*/ 	.word	0x00007810
        /*0888*/ 	.word	0x00000002
        /*088c*/ 	.word	0x00000040
        /*0890*/ 	.short	0x010a
        /*0892*/ 	.byte	0xff
	.zero		1


	//   ....[117]....
        /*0894*/ 	.word	0x000078f0
        /*0898*/ 	.word	0x00000002
        /*089c*/ 	.word	0x00000040
        /*08a0*/ 	.short	0x010a
        /*08a2*/ 	.byte	0xff
	.zero		1


	//   ....[118]....
        /*08a4*/ 	.word	0x00007f50
        /*08a8*/ 	.word	0x00000010
        /*08ac*/ 	.word	0x00000000
        /*08b0*/ 	.short	0x0101
        /*08b2*/ 	.byte	0xff
	.zero		1


	//   ....[119]....
        /*08b4*/ 	.word	0x00007f70
        /*08b8*/ 	.word	0x00000000
        /*08bc*/ 	.word	0x00000040
        /*08c0*/ 	.short	0x010a
        /*08c2*/ 	.byte	0xff
	.zero		1


	//   ....[120]....
        /*08c4*/ 	.word	0x00008040
        /*08c8*/ 	.word	0x00000000
        /*08cc*/ 	.word	0x00000040
        /*08d0*/ 	.short	0x010a
        /*08d2*/ 	.byte	0xff
	.zero		1


	//   ....[121]....
        /*08d4*/ 	.word	0x000086b0
        /*08d8*/ 	.word	0x00000010
        /*08dc*/ 	.word	0x00000000
        /*08e0*/ 	.short	0x0101
        /*08e2*/ 	.byte	0xff
	.zero		1


	//   ....[122]....
        /*08e4*/ 	.word	0x000086d0
        /*08e8*/ 	.word	0x00000000
        /*08ec*/ 	.word	0x00000040
        /*08f0*/ 	.short	0x010a
        /*08f2*/ 	.byte	0xff
	.zero		1


	//   ....[123]....
        /*08f4*/ 	.word	0x000087a0
        /*08f8*/ 	.word	0x00000000
        /*08fc*/ 	.word	0x00000040
        /*0900*/ 	.short	0x010a
        /*0902*/ 	.byte	0xff
	.zero		1


	//   ....[124]....
        /*0904*/ 	.word	0x00008e40
        /*0908*/ 	.word	0x00000010
        /*090c*/ 	.word	0x00000000
        /*0910*/ 	.short	0x0101
        /*0912*/ 	.byte	0xff
	.zero		1


	//   ....[125]....
        /*0914*/ 	.word	0x00008e60
        /*0918*/ 	.word	0x00000000
        /*091c*/ 	.word	0x00000040
        /*0920*/ 	.short	0x010a
        /*0922*/ 	.byte	0xff
	.zero		1


	//   ....[126]....
        /*0924*/ 	.word	0x00008f30
        /*0928*/ 	.word	0x00000000
        /*092c*/ 	.word	0x00000040
        /*0930*/ 	.short	0x010a
        /*0932*/ 	.byte	0xff
	.zero		1


	//   ....[127]....
        /*0934*/ 	.word	0x00009610
        /*0938*/ 	.word	0x00000010
        /*093c*/ 	.word	0x00000000
        /*0940*/ 	.short	0x0101
        /*0942*/ 	.byte	0xff
	.zero		1


	//   ....[128]....
        /*0944*/ 	.word	0x00009630
        /*0948*/ 	.word	0x00000000
        /*094c*/ 	.word	0x00000040
        /*0950*/ 	.short	0x010a
        /*0952*/ 	.byte	0xff
	.zero		1


	//   ....[129]....
        /*0954*/ 	.word	0x00009700
        /*0958*/ 	.word	0x00000000
        /*095c*/ 	.word	0x00000040
        /*0960*/ 	.short	0x010a
        /*0962*/ 	.byte	0xff
	.zero		1


	//   ....[130]....
        /*0964*/ 	.word	0x00009db0
        /*0968*/ 	.word	0x00000010
        /*096c*/ 	.word	0x00000000
        /*0970*/ 	.short	0x0101
        /*0972*/ 	.byte	0xff
	.zero		1


	//   ....[131]....
        /*0974*/ 	.word	0x00009dd0
        /*0978*/ 	.word	0x00000000
        /*097c*/ 	.word	0x00000040
        /*0980*/ 	.short	0x010a
        /*0982*/ 	.byte	0xff
	.zero		1


	//   ....[132]....
        /*0984*/ 	.word	0x00009ea0
        /*0988*/ 	.word	0x00000000
        /*098c*/ 	.word	0x00000040
        /*0990*/ 	.short	0x010a
        /*0992*/ 	.byte	0xff
	.zero		1


	//   ....[133]....
        /*0994*/ 	.word	0x0000a550
        /*0998*/ 	.word	0x00000010
        /*099c*/ 	.word	0x00000000
        /*09a0*/ 	.short	0x0101
        /*09a2*/ 	.byte	0xff
	.zero		1


	//   ....[134]....
        /*09a4*/ 	.word	0x0000a570
        /*09a8*/ 	.word	0x00000000
        /*09ac*/ 	.word	0x00000040
        /*09b0*/ 	.short	0x010a
        /*09b2*/ 	.byte	0xff
	.zero		1


	//   ....[135]....
        /*09b4*/ 	.word	0x0000a640
        /*09b8*/ 	.word	0x00000000
        /*09bc*/ 	.word	0x00000040
        /*09c0*/ 	.short	0x010a
        /*09c2*/ 	.byte	0xff
	.zero		1


	//   ....[136]....
        /*09c4*/ 	.word	0x0000a8b0
        /*09c8*/ 	.word	0x00000048
        /*09cc*/ 	.word	0x00000000
        /*09d0*/ 	.short	0x0101
        /*09d2*/ 	.byte	0xff
	.zero		1


	//   ....[137]....
        /*09d4*/ 	.word	0x0000acf0
        /*09d8*/ 	.word	0x00000000
        /*09dc*/ 	.word	0x00000000
        /*09e0*/ 	.short	0x0101
        /*09e2*/ 	.byte	0xff
	.zero		1


	//   ....[138]....
        /*09e4*/ 	.word	0x0000afa0
        /*09e8*/ 	.word	0x000000ff
        /*09ec*/ 	.word	0x00000000
        /*09f0*/ 	.short	0x0101
        /*09f2*/ 	.byte	0x04
	.zero		1


	//   ....[139]....
        /*09f4*/ 	.word	0x0000afc0
        /*09f8*/ 	.word	0x00000000
        /*09fc*/ 	.word	0x00000100
        /*0a00*/ 	.short	0x010a
        /*0a02*/ 	.byte	0xff
	.zero		1


	//   ....[140]....
        /*0a04*/ 	.word	0x0000b020
        /*0a08*/ 	.word	0x00000000
        /*0a0c*/ 	.word	0x00000020
        /*0a10*/ 	.short	0x010a
        /*0a12*/ 	.byte	0xff
	.zero		1


	//   ....[141]....
        /*0a14*/ 	.word	0x0000b080
        /*0a18*/ 	.word	0x00000000
        /*0a1c*/ 	.word	0x00000020
        /*0a20*/ 	.short	0x010a
        /*0a22*/ 	.byte	0xff
	.zero		1


	//   ....[142]....
        /*0a24*/ 	.word	0x0000b0d0
        /*0a28*/ 	.word	0x00000003
        /*0a2c*/ 	.word	0x00000090
        /*0a30*/ 	.short	0x010a
        /*0a32*/ 	.byte	0xff
	.zero		1


	//   ....[143]....
        /*0a34*/ 	.word	0x0000b130
        /*0a38*/ 	.word	0x00000000
        /*0a3c*/ 	.word	0x00000000
        /*0a40*/ 	.short	0x010a
        /*0a42*/ 	.byte	0xff
	.zero		1


	//   ....[144]....
        /*0a44*/ 	.word	0x0000b190
        /*0a48*/ 	.word	0x00000000
        /*0a4c*/ 	.word	0x00000000
        /*0a50*/ 	.short	0x010a
        /*0a52*/ 	.byte	0xff
	.zero		1


	//   ....[145]....
        /*0a54*/ 	.word	0x0000b1f0
        /*0a58*/ 	.word	0x00000000
        /*0a5c*/ 	.word	0x00000000
        /*0a60*/ 	.short	0x010a
        /*0a62*/ 	.byte	0xff
	.zero		1


	//   ....[146]....
        /*0a64*/ 	.word	0x0000b240
        /*0a68*/ 	.word	0x00000000
        /*0a6c*/ 	.word	0x000000f0
        /*0a70*/ 	.short	0x010a
        /*0a72*/ 	.byte	0xff
	.zero		1


	//   ....[147]....
        /*0a74*/ 	.word	0x0000b2a0
        /*0a78*/ 	.word	0x00000000
        /*0a7c*/ 	.word	0x000000a0
        /*0a80*/ 	.short	0x010a
        /*0a82*/ 	.byte	0xff
	.zero		1


	//   ....[148]....
        /*0a84*/ 	.word	0x0000b2f0
        /*0a88*/ 	.word	0x00000000
        /*0a8c*/ 	.word	0x00000090
        /*0a90*/ 	.short	0x010a
        /*0a92*/ 	.byte	0xff
	.zero		1


	//   ....[149]....
        /*0a94*/ 	.word	0x0000b350
        /*0a98*/ 	.word	0x00000000
        /*0a9c*/ 	.word	0x000000a0
        /*0aa0*/ 	.short	0x010a
        /*0aa2*/ 	.byte	0xff
	.zero		1


	//   ....[150]....
        /*0aa4*/ 	.word	0x0000b3b0
        /*0aa8*/ 	.word	0x00000005
        /*0aac*/ 	.word	0x00000008
        /*0ab0*/ 	.short	0x010a
        /*0ab2*/ 	.byte	0xff
	.zero		1


	//   ....[151]....
        /*0ab4*/ 	.word	0x0000b4a0
        /*0ab8*/ 	.word	0x00000003
        /*0abc*/ 	.word	0x00000008
        /*0ac0*/ 	.short	0x010a
        /*0ac2*/ 	.byte	0xff
	.zero		1


	//   ....[152]....
        /*0ac4*/ 	.word	0x0000b4f0
        /*0ac8*/ 	.word	0x00000000
        /*0acc*/ 	.word	0x00000090
        /*0ad0*/ 	.short	0x010a
        /*0ad2*/ 	.byte	0xff
	.zero		1


	//   ....[153]....
        /*0ad4*/ 	.word	0x0000b550
        /*0ad8*/ 	.word	0x00000000
        /*0adc*/ 	.word	0x000000d0
        /*0ae0*/ 	.short	0x010a
        /*0ae2*/ 	.byte	0xff
	.zero		1


	//   ....[154]....
        /*0ae4*/ 	.word	0x0000b5b0
        /*0ae8*/ 	.word	0x00000000
        /*0aec*/ 	.word	0x00000000
        /*0af0*/ 	.short	0x010a
        /*0af2*/ 	.byte	0xff
	.zero		1


	//   ....[155]....
        /*0af4*/ 	.word	0x0000b610
        /*0af8*/ 	.word	0x00000000
        /*0afc*/ 	.word	0x00000000
        /*0b00*/ 	.short	0x010a
        /*0b02*/ 	.byte	0xff
	.zero		1


	//   ....[156]....
        /*0b04*/ 	.word	0x0000b670
        /*0b08*/ 	.word	0x00000000
        /*0b0c*/ 	.word	0x00000000
        /*0b10*/ 	.short	0x010a
        /*0b12*/ 	.byte	0xff
	.zero		1


	//   ....[157]....
        /*0b14*/ 	.word	0x0000b6d0
        /*0b18*/ 	.word	0x00000000
        /*0b1c*/ 	.word	0x00000000
        /*0b20*/ 	.short	0x010a
        /*0b22*/ 	.byte	0xff
	.zero		1


	//   ....[158]....
        /*0b24*/ 	.word	0x0000b730
        /*0b28*/ 	.word	0x00000000
        /*0b2c*/ 	.word	0x00000110
        /*0b30*/ 	.short	0x010a
        /*0b32*/ 	.byte	0xff
	.zero		1


	//   ....[159]....
        /*0b34*/ 	.word	0x0000b780
        /*0b38*/ 	.word	0x00000008
        /*0b3c*/ 	.word	0x00000090
        /*0b40*/ 	.short	0x010a
        /*0b42*/ 	.byte	0xff
	.zero		1


	//   ....[160]....
        /*0b44*/ 	.word	0x0000b7e0
        /*0b48*/ 	.word	0x00000000
        /*0b4c*/ 	.word	0x00000088
        /*0b50*/ 	.short	0x010a
        /*0b52*/ 	.byte	0xff
	.zero		1


	//   ....[161]....
        /*0b54*/ 	.word	0x0000b840
        /*0b58*/ 	.word	0x00000000
        /*0b5c*/ 	.word	0x00000060
        /*0b60*/ 	.short	0x010a
        /*0b62*/ 	.byte	0xff
	.zero		1


	//   ....[162]....
        /*0b64*/ 	.word	0x0000b8a0
        /*0b68*/ 	.word	0x00000000
        /*0b6c*/ 	.word	0x00000068
        /*0b70*/ 	.short	0x010a
        /*0b72*/ 	.byte	0xff
	.zero		1


	//   ....[163]....
        /*0b74*/ 	.word	0x0000b900
        /*0b78*/ 	.word	0x00000000
        /*0b7c*/ 	.word	0x00000070
        /*0b80*/ 	.short	0x010a
        /*0b82*/ 	.byte	0xff
	.zero		1


	//   ....[164]....
        /*0b84*/ 	.word	0x0000b960
        /*0b88*/ 	.word	0x00000000
        /*0b8c*/ 	.word	0x00000078
        /*0b90*/ 	.short	0x010a
        /*0b92*/ 	.byte	0xff
	.zero		1


	//   ....[165]....
        /*0b94*/ 	.word	0x0000b9c0
        /*0b98*/ 	.word	0x00000000
        /*0b9c*/ 	.word	0x00000060
        /*0ba0*/ 	.short	0x010a
        /*0ba2*/ 	.byte	0xff
	.zero		1


	//   ....[166]....
        /*0ba4*/ 	.word	0x0000ba20
        /*0ba8*/ 	.word	0x00000000
        /*0bac*/ 	.word	0x00000068
        /*0bb0*/ 	.short	0x010a
        /*0bb2*/ 	.byte	0xff
	.zero		1


	//   ....[167]....
        /*0bb4*/ 	.word	0x0000ba80
        /*0bb8*/ 	.word	0x00000000
        /*0bbc*/ 	.word	0x00000070
        /*0bc0*/ 	.short	0x010a
        /*0bc2*/ 	.byte	0xff
	.zero		1


	//   ....[168]....
        /*0bc4*/ 	.word	0x0000bae0
        /*0bc8*/ 	.word	0x00000000
        /*0bcc*/ 	.word	0x00000078
        /*0bd0*/ 	.short	0x010a
        /*0bd2*/ 	.byte	0xff
	.zero		1


	//   ....[169]....
        /*0bd4*/ 	.word	0x0000bb40
        /*0bd8*/ 	.word	0x00000000
        /*0bdc*/ 	.word	0x00000060
        /*0be0*/ 	.short	0x010a
        /*0be2*/ 	.byte	0xff
	.zero		1


	//   ....[170]....
        /*0be4*/ 	.word	0x0000bba0
        /*0be8*/ 	.word	0x00000000
        /*0bec*/ 	.word	0x00000068
        /*0bf0*/ 	.short	0x010a
        /*0bf2*/ 	.byte	0xff
	.zero		1


	//   ....[171]....
        /*0bf4*/ 	.word	0x0000bc00
        /*0bf8*/ 	.word	0x00000002
        /*0bfc*/ 	.word	0x00000070
        /*0c00*/ 	.short	0x010a
        /*0c02*/ 	.byte	0xff
	.zero		1


	//   ....[172]....
        /*0c04*/ 	.word	0x0000bc50
        /*0c08*/ 	.word	0x00000000
        /*0c0c*/ 	.word	0x00000090
        /*0c10*/ 	.short	0x010a
        /*0c12*/ 	.byte	0xff
	.zero		1


	//   ....[173]....
        /*0c14*/ 	.word	0x0000bcb0
        /*0c18*/ 	.word	0x00000002
        /*0c1c*/ 	.word	0x00000040
        /*0c20*/ 	.short	0x010a
        /*0c22*/ 	.byte	0xff
	.zero		1


	//   ....[174]....
        /*0c24*/ 	.word	0x0000bd00
        /*0c28*/ 	.word	0x00000048
        /*0c2c*/ 	.word	0x000000b0
        /*0c30*/ 	.short	0x010a
        /*0c32*/ 	.byte	0xff
	.zero		1


	//   ....[175]....
        /*0c34*/ 	.word	0x0000bd50
        /*0c38*/ 	.word	0x00000002
        /*0c3c*/ 	.word	0x00000040
        /*0c40*/ 	.short	0x010a
        /*0c42*/ 	.byte	0xff
	.zero		1


	//   ....[176]....
        /*0c44*/ 	.word	0x0000bda0
        /*0c48*/ 	.word	0x00000000
        /*0c4c*/ 	.word	0x00000040
        /*0c50*/ 	.short	0x010a
        /*0c52*/ 	.byte	0xff
	.zero		1


	//   ....[177]....
        /*0c54*/ 	.word	0x0000bdf0
        /*0c58*/ 	.word	0x00000000
        /*0c5c*/ 	.word	0x00000040
        /*0c60*/ 	.short	0x010a
        /*0c62*/ 	.byte	0xff
	.zero		1


	//   ....[178]....
        /*0c64*/ 	.word	0x0000be40
        /*0c68*/ 	.word	0x00000000
        /*0c6c*/ 	.word	0x00000040
        /*0c70*/ 	.short	0x010a
        /*0c72*/ 	.byte	0xff
	.zero		1


	//   ....[179]....
        /*0c74*/ 	.word	0x0000be90
        /*0c78*/ 	.word	0x00000000
        /*0c7c*/ 	.word	0x00000040
        /*0c80*/ 	.short	0x010a
        /*0c82*/ 	.byte	0xff
	.zero		1


	//   ....[180]....
        /*0c84*/ 	.word	0x0000bee0
        /*0c88*/ 	.word	0x00000000
        /*0c8c*/ 	.word	0x00000040
        /*0c90*/ 	.short	0x010a
        /*0c92*/ 	.byte	0xff
	.zero		1


	//   ....[181]....
        /*0c94*/ 	.word	0x0000bf30
        /*0c98*/ 	.word	0x00000000
        /*0c9c*/ 	.word	0x00000040
        /*0ca0*/ 	.short	0x010a
        /*0ca2*/ 	.byte	0xff
	.zero		1


	//----- nvinfo : EIATTR_NUM_MBARRIERS
	.align		4
.L_47:
        /*0ca4*/ 	.byte	0x03, 0x38
        /*0ca6*/ 	.short	0x0023


	//----- nvinfo : EIATTR_EXIT_INSTR_OFFSETS
	.align		4
        /*0ca8*/ 	.byte	0x04, 0x1c
        /*0caa*/ 	.short	(.L_49 - .L_48)


	//   ....[0]....
.L_48:
        /*0cac*/ 	.word	0x00002da0


	//   ....[1]....
        /*0cb0*/ 	.word	0x00003290


	//   ....[2]....
        /*0cb4*/ 	.word	0x000032f0


	//   ....[3]....
        /*0cb8*/ 	.word	0x00004830


	//   ....[4]....
        /*0cbc*/ 	.word	0x00006030


	//   ....[5]....
        /*0cc0*/ 	.word	0x00006070


	//   ....[6]....
        /*0cc4*/ 	.word	0x0000ae90


	//   ....[7]....
        /*0cc8*/ 	.word	0x0000af10


	//   ....[8]....
        /*0ccc*/ 	.word	0x0000af40


	//   ....[9]....
        /*0cd0*/ 	.word	0x0000afb0


	//----- nvinfo : EIATTR_MAX_THREADS
	.align		4
.L_49:
        /*0cd4*/ 	.byte	0x04, 0x05
        /*0cd6*/ 	.short	(.L_51 - .L_50)
.L_50:
        /*0cd8*/ 	.word	0x00000100
        /*0cdc*/ 	.word	0x00000001
        /*0ce0*/ 	.word	0x00000001


	//----- nvinfo : EIATTR_CRS_STACK_SIZE
	.align		4
.L_51:
        /*0ce4*/ 	.byte	0x04, 0x1e
        /*0ce6*/ 	.short	(.L_53 - .L_52)
.L_52:
        /*0ce8*/ 	.word	0x00000000


	//----- nvinfo : EIATTR_CBANK_PARAM_SIZE
	.align		4
.L_53:
        /*0cec*/ 	.byte	0x03, 0x19
        /*0cee*/ 	.short	0x0800


	//----- nvinfo : EIATTR_PARAM_CBANK
	.align		4
        /*0cf0*/ 	.byte	0x04, 0x0a
        /*0cf2*/ 	.short	(.L_55 - .L_54)
	.align		4
.L_54:
        /*0cf4*/ 	.word	index@(.nv.constant0._ZN7cutlass13device_kernelINS_4gemm6kernel13GemmUniversalIN4cute5tupleIJiiiiEEENS1_10collective13CollectiveMmaINS1_35MainloopSm100TmaUmmaWarpSpecializedILi4ELi2ELi4ENS5_IJNS4_1CILi8EEENSA_ILi1EEESC_EEEEENS5_IJNSA_ILi256EEENSA_ILi128EEENSA_ILi64EEEEEEfNS5_IJlSC_lEEEfSJ_NS4_8TiledMMAINS4_8MMA_AtomIJNS4_23SM100_MMA_TF32_2x1SM_SSINS_10tfloat32_tESN_fLi256ELi128ELNS4_4UMMA5MajorE0ELSP_0ELNSO_7ScaleInE0ELSQ_0EEEEEENS4_6LayoutINS5_IJSC_SC_SC_EEENS5_IJNSA_ILi0EEESV_SV_EEEEENS5_IJNS4_10UnderscoreESY_SY_EEEEENS4_18SM100_TMA_2SM_LOADENS4_14ComposedLayoutINS4_7SwizzleILi3ELi4ELi3EEENS4_18smem_ptr_flag_bitsILi32EEENST_INS5_IJSB_NSA_ILi32EEEEEENS5_IJS17_SC_EEEEEEEvNS4_8identityENS4_28SM100_TMA_2SM_LOAD_MULTICASTES1B_vS1C_EENS_8epilogue10collective18CollectiveEpilogueINS1F_23Sm100TmaWarpSpecializedILi4ELi2ELi16ELb1ELb0EEEJNS5_IJSG_SG_SH_EEENS5_IJNST_ISG_SC_EENST_INSA_ILi16EEESC_EEEEEfSJ_fSJ_NS1F_6fusion15FusionCallbacksIS1J_NS1P_17LinearCombinationIffffLNS_15FloatRoundStyleE2EEES1K_S1O_JEEENS4_5SM1004TMEM4LOAD26SM100_TMEM_LOAD_32dp32b16xENS4_13SM90_TMA_LOADENS12_INS13_ILi2ELi4ELi3EEES16_NST_INS5_IJSB_S1M_EEENS5_IJS1M_SC_EEEEEEENS4_39AutoVectorizingCopyWithAssumedAlignmentILi128EEENS4_14SM90_TMA_STOREES24_S26_S26_EEEvvEEEEvNT_6ParamsE)
        /*0cf8*/ 	.short	0x0380
        /*0cfa*/ 	.short	0x0800


	//----- nvinfo : EIATTR_SW_WAR
	.align		4
.L_55:
        /*0cfc*/ 	.byte	0x04, 0x36
        /*0cfe*/ 	.short	(.L_57 - .L_56)
.L_56:
        /*0d00*/ 	.word	0x00000008
.L_57:


//--------------------- .nv.callgraph             --------------------------
	.section	.nv.callgraph,"",@"SHT_CUDA_CALLGRAPH"
	.align	4
	.sectionentsize	8
	.align		4
        /*0000*/ 	.word	0x00000000
	.align		4
        /*0004*/ 	.word	0xffffffff
	.align		4
        /*0008*/ 	.word	index@(_ZN7cutlass13device_kernelINS_4gemm6kernel13GemmUniversalIN4cute5tupleIJiiiiEEENS1_10collective13CollectiveMmaINS1_35MainloopSm100TmaUmmaWarpSpecializedILi4ELi2ELi4ENS5_IJNS4_1CILi8EEENSA_ILi1EEESC_EEEEENS5_IJNSA_ILi256EEENSA_ILi128EEENSA_ILi64EEEEEEfNS5_IJlSC_lEEEfSJ_NS4_8TiledMMAINS4_8MMA_AtomIJNS4_23SM100_MMA_TF32_2x1SM_SSINS_10tfloat32_tESN_fLi256ELi128ELNS4_4UMMA5MajorE0ELSP_0ELNSO_7ScaleInE0ELSQ_0EEEEEENS4_6LayoutINS5_IJSC_SC_SC_EEENS5_IJNSA_ILi0EEESV_SV_EEEEENS5_IJNS4_10UnderscoreESY_SY_EEEEENS4_18SM100_TMA_2SM_LOADENS4_14ComposedLayoutINS4_7SwizzleILi3ELi4ELi3EEENS4_18smem_ptr_flag_bitsILi32EEENST_INS5_IJSB_NSA_ILi32EEEEEENS5_IJS17_SC_EEEEEEEvNS4_8identityENS4_28SM100_TMA_2SM_LOAD_MULTICASTES1B_vS1C_EENS_8epilogue10collective18CollectiveEpilogueINS1F_23Sm100TmaWarpSpecializedILi4ELi2ELi16ELb1ELb0EEEJNS5_IJSG_SG_SH_EEENS5_IJNST_ISG_SC_EENST_INSA_ILi16EEESC_EEEEEfSJ_fSJ_NS1F_6fusion15FusionCallbacksIS1J_NS1P_17LinearCombinationIffffLNS_15FloatRoundStyleE2EEES1K_S1O_JEEENS4_5SM1004TMEM4LOAD26SM100_TMEM_LOAD_32dp32b16xENS4_13SM90_TMA_LOADENS12_INS13_ILi2ELi4ELi3EEES16_NST_INS5_IJSB_S1M_EEENS5_IJS1M_SC_EEEEEEENS4_39AutoVectorizingCopyWithAssumedAlignmentILi128EEENS4_14SM90_TMA_STOREES24_S26_S26_EEEvvEEEEvNT_6ParamsE)
	.align		4
        /*000c*/ 	.word	index@(__assertfail)
	.align		4
        /*0010*/ 	.word	0x00000000
	.align		4
        /*0014*/ 	.word	0xfffffffe
	.align		4
        /*0018*/ 	.word	0x00000000
	.align		4
        /*001c*/ 	.word	0xfffffffd
	.align		4
        /*0020*/ 	.word	0x00000000
	.align		4
        /*0024*/ 	.word	0xfffffffc


//--------------------- .nv.constant4             --------------------------
	.section	.nv.constant4,"a",@progbits
	.align	8
	.align		8
.nv.constant4:
        /*0000*/ 	.dword	__assertfail
	.align		8
        /*0008*/ 	.dword	__unnamed_1
	.align		8
        /*0010*/ 	.dword	__unnamed_2
	.align		8
        /*0018*/ 	.dword	_ZN40_INTERNAL_b7e010f5_4_k_cu_bf96bd45_311114cuda3std3__45__cpo5beginE
	.align		8
        /*0020*/ 	.dword	_ZN40_INTERNAL_b7e010f5_4_k_cu_bf96bd45_311114cuda3std3__45__cpo3endE
	.align		8
        /*0028*/ 	.dword	_ZN40_INTERNAL_b7e010f5_4_k_cu_bf96bd45_311114cuda3std3__45__cpo6cbeginE
	.align		8
        /*0030*/ 	.dword	_ZN40_INTERNAL_b7e010f5_4_k_cu_bf96bd45_311114cuda3std3__45__cpo4cendE
	.align		8
        /*0038*/ 	.dword	_ZN40_INTERNAL_b7e010f5_4_k_cu_bf96bd45_311114cuda3std3__442_GLOBAL__N__b7e010f5_4_k_cu_bf96bd45_311116ignoreE
	.align		8
        /*0040*/ 	.dword	_ZN40_INTERNAL_b7e010f5_4_k_cu_bf96bd45_311114cuda3std3__419piecewise_constructE
	.align		8
        /*0048*/ 	.dword	_ZN40_INTERNAL_b7e010f5_4_k_cu_bf96bd45_311114cuda3std3__48in_placeE
	.align		8
        /*0050*/ 	.dword	_ZN40_INTERNAL_b7e010f5_4_k_cu_bf96bd45_311114cuda3std6ranges3__45__cpo4swapE
	.align		8
        /*0058*/ 	.dword	_ZN40_INTERNAL_b7e010f5_4_k_cu_bf96bd45_311114cuda3std6ranges3__45__cpo9iter_moveE
	.align		8
        /*0060*/ 	.dword	_ZN40_INTERNAL_b7e010f5_4_k_cu_bf96bd45_311114cute7productE
	.align		8
        /*0068*/ 	.dword	_ZN40_INTERNAL_b7e010f5_4_k_cu_bf96bd45_311114cute1_E
	.align		8
        /*0070*/ 	.dword	$str$25
	.align		8
        /*0078*/ 	.dword	$str$26
	.align		8
        /*0080*/ 	.dword	$str$27
	.align		8
        /*0088*/ 	.dword	$str$28


//--------------------- .text._ZN7cutlass13device_kernelINS_4gemm6kernel13GemmUniversalIN4cute5tupleIJiiiiEEENS1_10collective13CollectiveMmaINS1_35MainloopSm100TmaUmmaWarpSpecializedILi4ELi2ELi4ENS5_IJNS4_1CILi8EEENSA_ILi1EEESC_EEEEENS5_IJNSA_ILi256EEENSA_ILi128EEENSA_ILi64EEEEEEfNS5_IJlSC_lEEEfSJ_NS4_8TiledMMAINS4_8MMA_AtomIJNS4_23SM100_MMA_TF32_2x1SM_SSINS_10tfloat32_tESN_fLi256ELi128ELNS4_4UMMA5MajorE0ELSP_0ELNSO_7ScaleInE0ELSQ_0EEEEEENS4_6LayoutINS5_IJSC_SC_SC_EEENS5_IJNSA_ILi0EEESV_SV_EEEEENS5_IJNS4_10UnderscoreESY_SY_EEEEENS4_18SM100_TMA_2SM_LOADENS4_14ComposedLayoutINS4_7SwizzleILi3ELi4ELi3EEENS4_18smem_ptr_flag_bitsILi32EEENST_INS5_IJSB_NSA_ILi32EEEEEENS5_IJS17_SC_EEEEEEEvNS4_8identityENS4_28SM100_TMA_2SM_LOAD_MULTICASTES1B_vS1C_EENS_8epilogue10collective18CollectiveEpilogueINS1F_23Sm100TmaWarpSpecializedILi4ELi2ELi16ELb1ELb0EEEJNS5_IJSG_SG_SH_EEENS5_IJNST_ISG_SC_EENST_INSA_ILi16EEESC_EEEEEfSJ_fSJ_NS1F_6fusion15FusionCallbacksIS1J_NS1P_17LinearCombinationIffffLNS_15FloatRoundStyleE2EEES1K_S1O_JEEENS4_5SM1004TMEM4LOAD26SM100_TMEM_LOAD_32dp32b16xENS4_13SM90_TMA_LOADENS12_INS13_ILi2ELi4ELi3EEES16_NST_INS5_IJSB_S1M_EEENS5_IJS1M_SC_EEEEEEENS4_39AutoVectorizingCopyWithAssumedAlignmentILi128EEENS4_14SM90_TMA_STOREES24_S26_S26_EEEvvEEEEvNT_6ParamsE --------------------------
	.section	.text._ZN7cutlass13device_kernelINS_4gemm6kernel13GemmUniversalIN4cute5tupleIJiiiiEEENS1_10collective13CollectiveMmaINS1_35MainloopSm100TmaUmmaWarpSpecializedILi4ELi2ELi4ENS5_IJNS4_1CILi8EEENSA_ILi1EEESC_EEEEENS5_IJNSA_ILi256EEENSA_ILi128EEENSA_ILi64EEEEEEfNS5_IJlSC_lEEEfSJ_NS4_8TiledMMAINS4_8MMA_AtomIJNS4_23SM100_MMA_TF32_2x1SM_SSINS_10tfloat32_tESN_fLi256ELi128ELNS4_4UMMA5MajorE0ELSP_0ELNSO_7ScaleInE0ELSQ_0EEEEEENS4_6LayoutINS5_IJSC_SC_SC_EEENS5_IJNSA_ILi0EEESV_SV_EEEEENS5_IJNS4_10UnderscoreESY_SY_EEEEENS4_18SM100_TMA_2SM_LOADENS4_14ComposedLayoutINS4_7SwizzleILi3ELi4ELi3EEENS4_18smem_ptr_flag_bitsILi32EEENST_INS5_IJSB_NSA_ILi32EEEEEENS5_IJS17_SC_EEEEEEEvNS4_8identityENS4_28SM100_TMA_2SM_LOAD_MULTICASTES1B_vS1C_EENS_8epilogue10collective18CollectiveEpilogueINS1F_23Sm100TmaWarpSpecializedILi4ELi2ELi16ELb1ELb0EEEJNS5_IJSG_SG_SH_EEENS5_IJNST_ISG_SC_EENST_INSA_ILi16EEESC_EEEEEfSJ_fSJ_NS1F_6fusion15FusionCallbacksIS1J_NS1P_17LinearCombinationIffffLNS_15FloatRoundStyleE2EEES1K_S1O_JEEENS4_5SM1004TMEM4LOAD26SM100_TMEM_LOAD_32dp32b16xENS4_13SM90_TMA_LOADENS12_INS13_ILi2ELi4ELi3EEES16_NST_INS5_IJSB_S1M_EEENS5_IJS1M_SC_EEEEEEENS4_39AutoVectorizingCopyWithAssumedAlignmentILi128EEENS4_14SM90_TMA_STOREES24_S26_S26_EEEvvEEEEvNT_6ParamsE,"ax",@progbits
	.align	128
.text._ZN7cutlass13device_kernelINS_4gemm6kernel13GemmUniversalIN4cute5tupleIJiiiiEEENS1_10collective13CollectiveMmaINS1_35MainloopSm100TmaUmmaWarpSpecializedILi4ELi2ELi4ENS5_IJNS4_1CILi8EEENSA_ILi1EEESC_EEEEENS5_IJNSA_ILi256EEENSA_ILi128EEENSA_ILi64EEEEEEfNS5_IJlSC_lEEEfSJ_NS4_8TiledMMAINS4_8MMA_AtomIJNS4_23SM100_MMA_TF32_2x1SM_SSINS_10tfloat32_tESN_fLi256ELi128ELNS4_4UMMA5MajorE0ELSP_0ELNSO_7ScaleInE0ELSQ_0EEEEEENS4_6LayoutINS5_IJSC_SC_SC_EEENS5_IJNSA_ILi0EEESV_SV_EEEEENS5_IJNS4_10UnderscoreESY_SY_EEEEENS4_18SM100_TMA_2SM_LOADENS4_14ComposedLayoutINS4_7SwizzleILi3ELi4ELi3EEENS4_18smem_ptr_flag_bitsILi32EEENST_INS5_IJSB_NSA_ILi32EEEEEENS5_IJS17_SC_EEEEEEEvNS4_8identityENS4_28SM100_TMA_2SM_LOAD_MULTICASTES1B_vS1C_EENS_8epilogue10collective18CollectiveEpilogueINS1F_23Sm100TmaWarpSpecializedILi4ELi2ELi16ELb1ELb0EEEJNS5_IJSG_SG_SH_EEENS5_IJNST_ISG_SC_EENST_INSA_ILi16EEESC_EEEEEfSJ_fSJ_NS1F_6fusion15FusionCallbacksIS1J_NS1P_17LinearCombinationIffffLNS_15FloatRoundStyleE2EEES1K_S1O_JEEENS4_5SM1004TMEM4LOAD26SM100_TMEM_LOAD_32dp32b16xENS4_13SM90_TMA_LOADENS12_INS13_ILi2ELi4ELi3EEES16_NST_INS5_IJSB_S1M_EEENS5_IJS1M_SC_EEEEEEENS4_39AutoVectorizingCopyWithAssumedAlignmentILi128EEENS4_14SM90_TMA_STOREES24_S26_S26_EEEvvEEEEvNT_6ParamsE:
        .type           _ZN7cutlass13device_kernelINS_4gemm6kernel13GemmUniversalIN4cute5tupleIJiiiiEEENS1_10collective13CollectiveMmaINS1_35MainloopSm100TmaUmmaWarpSpecializedILi4ELi2ELi4ENS5_IJNS4_1CILi8EEENSA_ILi1EEESC_EEEEENS5_IJNSA_ILi256EEENSA_ILi128EEENSA_ILi64EEEEEEfNS5_IJlSC_lEEEfSJ_NS4_8TiledMMAINS4_8MMA_AtomIJNS4_23SM100_MMA_TF32_2x1SM_SSINS_10tfloat32_tESN_fLi256ELi128ELNS4_4UMMA5MajorE0ELSP_0ELNSO_7ScaleInE0ELSQ_0EEEEEENS4_6LayoutINS5_IJSC_SC_SC_EEENS5_IJNSA_ILi0EEESV_SV_EEEEENS5_IJNS4_10UnderscoreESY_SY_EEEEENS4_18SM100_TMA_2SM_LOADENS4_14ComposedLayoutINS4_7SwizzleILi3ELi4ELi3EEENS4_18smem_ptr_flag_bitsILi32EEENST_INS5_IJSB_NSA_ILi32EEEEEENS5_IJS17_SC_EEEEEEEvNS4_8identityENS4_28SM100_TMA_2SM_LOAD_MULTICASTES1B_vS1C_EENS_8epilogue10collective18CollectiveEpilogueINS1F_23Sm100TmaWarpSpecializedILi4ELi2ELi16ELb1ELb0EEEJNS5_IJSG_SG_SH_EEENS5_IJNST_ISG_SC_EENST_INSA_ILi16EEESC_EEEEEfSJ_fSJ_NS1F_6fusion15FusionCallbacksIS1J_NS1P_17LinearCombinationIffffLNS_15FloatRoundStyleE2EEES1K_S1O_JEEENS4_5SM1004TMEM4LOAD26SM100_TMEM_LOAD_32dp32b16xENS4_13SM90_TMA_LOADENS12_INS13_ILi2ELi4ELi3EEES16_NST_INS5_IJSB_S1M_EEENS5_IJS1M_SC_EEEEEEENS4_39AutoVectorizingCopyWithAssumedAlignmentILi128EEENS4_14SM90_TMA_STOREES24_S26_S26_EEEvvEEEEvNT_6ParamsE,@function
        .size           _ZN7cutlass13device_kernelINS_4gemm6kernel13GemmUniversalIN4cute5tupleIJiiiiEEENS1_10collective13CollectiveMmaINS1_35MainloopSm100TmaUmmaWarpSpecializedILi4ELi2ELi4ENS5_IJNS4_1CILi8EEENSA_ILi1EEESC_EEEEENS5_IJNSA_ILi256EEENSA_ILi128EEENSA_ILi64EEEEEEfNS5_IJlSC_lEEEfSJ_NS4_8TiledMMAINS4_8MMA_AtomIJNS4_23SM100_MMA_TF32_2x1SM_SSINS_10tfloat32_tESN_fLi256ELi128ELNS4_4UMMA5MajorE0ELSP_0ELNSO_7ScaleInE0ELSQ_0EEEEEENS4_6LayoutINS5_IJSC_SC_SC_EEENS5_IJNSA_ILi0EEESV_SV_EEEEENS5_IJNS4_10UnderscoreESY_SY_EEEEENS4_18SM100_TMA_2SM_LOADENS4_14ComposedLayoutINS4_7SwizzleILi3ELi4ELi3EEENS4_18smem_ptr_flag_bitsILi32EEENST_INS5_IJSB_NSA_ILi32EEEEEENS5_IJS17_SC_EEEEEEEvNS4_8identityENS4_28SM100_TMA_2SM_LOAD_MULTICASTES1B_vS1C_EENS_8epilogue10collective18CollectiveEpilogueINS1F_23Sm100TmaWarpSpecializedILi4ELi2ELi16ELb1ELb0EEEJNS5_IJSG_SG_SH_EEENS5_IJNST_ISG_SC_EENST_INSA_ILi16EEESC_EEEEEfSJ_fSJ_NS1F_6fusion15FusionCallbacksIS1J_NS1P_17LinearCombinationIffffLNS_15FloatRoundStyleE2EEES1K_S1O_JEEENS4_5SM1004TMEM4LOAD26SM100_TMEM_LOAD_32dp32b16xENS4_13SM90_TMA_LOADENS12_INS13_ILi2ELi4ELi3EEES16_NST_INS5_IJSB_S1M_EEENS5_IJS1M_SC_EEEEEEENS4_39AutoVectorizingCopyWithAssumedAlignmentILi128EEENS4_14SM90_TMA_STOREES24_S26_S26_EEEvvEEEEvNT_6ParamsE,(.L_x_243 - _ZN7cutlass13device_kernelINS_4gemm6kernel13GemmUniversalIN4cute5tupleIJiiiiEEENS1_10collective13CollectiveMmaINS1_35MainloopSm100TmaUmmaWarpSpecializedILi4ELi2ELi4ENS5_IJNS4_1CILi8EEENSA_ILi1EEESC_EEEEENS5_IJNSA_ILi256EEENSA_ILi128EEENSA_ILi64EEEEEEfNS5_IJlSC_lEEEfSJ_NS4_8TiledMMAINS4_8MMA_AtomIJNS4_23SM100_MMA_TF32_2x1SM_SSINS_10tfloat32_tESN_fLi256ELi128ELNS4_4UMMA5MajorE0ELSP_0ELNSO_7ScaleInE0ELSQ_0EEEEEENS4_6LayoutINS5_IJSC_SC_SC_EEENS5_IJNSA_ILi0EEESV_SV_EEEEENS5_IJNS4_10UnderscoreESY_SY_EEEEENS4_18SM100_TMA_2SM_LOADENS4_14ComposedLayoutINS4_7SwizzleILi3ELi4ELi3EEENS4_18smem_ptr_flag_bitsILi32EEENST_INS5_IJSB_NSA_ILi32EEEEEENS5_IJS17_SC_EEEEEEEvNS4_8identityENS4_28SM100_TMA_2SM_LOAD_MULTICASTES1B_vS1C_EENS_8epilogue10collective18CollectiveEpilogueINS1F_23Sm100TmaWarpSpecializedILi4ELi2ELi16ELb1ELb0EEEJNS5_IJSG_SG_SH_EEENS5_IJNST_ISG_SC_EENST_INSA_ILi16EEESC_EEEEEfSJ_fSJ_NS1F_6fusion15FusionCallbacksIS1J_NS1P_17LinearCombinationIffffLNS_15FloatRoundStyleE2EEES1K_S1O_JEEENS4_5SM1004TMEM4LOAD26SM100_TMEM_LOAD_32dp32b16xENS4_13SM90_TMA_LOADENS12_INS13_ILi2ELi4ELi3EEES16_NST_INS5_IJSB_S1M_EEENS5_IJS1M_SC_EEEEEEENS4_39AutoVectorizingCopyWithAssumedAlignmentILi128EEENS4_14SM90_TMA_STOREES24_S26_S26_EEEvvEEEEvNT_6ParamsE)
        .other          _ZN7cutlass13device_kernelINS_4gemm6kernel13GemmUniversalIN4cute5tupleIJiiiiEEENS1_10collective13CollectiveMmaINS1_35MainloopSm100TmaUmmaWarpSpecializedILi4ELi2ELi4ENS5_IJNS4_1CILi8EEENSA_ILi1EEESC_EEEEENS5_IJNSA_ILi256EEENSA_ILi128EEENSA_ILi64EEEEEEfNS5_IJlSC_lEEEfSJ_NS4_8TiledMMAINS4_8MMA_AtomIJNS4_23SM100_MMA_TF32_2x1SM_SSINS_10tfloat32_tESN_fLi256ELi128ELNS4_4UMMA5MajorE0ELSP_0ELNSO_7ScaleInE0ELSQ_0EEEEEENS4_6LayoutINS5_IJSC_SC_SC_EEENS5_IJNSA_ILi0EEESV_SV_EEEEENS5_IJNS4_10UnderscoreESY_SY_EEEEENS4_18SM100_TMA_2SM_LOADENS4_14ComposedLayoutINS4_7SwizzleILi3ELi4ELi3EEENS4_18smem_ptr_flag_bitsILi32EEENST_INS5_IJSB_NSA_ILi32EEEEEENS5_IJS17_SC_EEEEEEEvNS4_8identityENS4_28SM100_TMA_2SM_LOAD_MULTICASTES1B_vS1C_EENS_8epilogue10collective18CollectiveEpilogueINS1F_23Sm100TmaWarpSpecializedILi4ELi2ELi16ELb1ELb0EEEJNS5_IJSG_SG_SH_EEENS5_IJNST_ISG_SC_EENST_INSA_ILi16EEESC_EEEEEfSJ_fSJ_NS1F_6fusion15FusionCallbacksIS1J_NS1P_17LinearCombinationIffffLNS_15FloatRoundStyleE2EEES1K_S1O_JEEENS4_5SM1004TMEM4LOAD26SM100_TMEM_LOAD_32dp32b16xENS4_13SM90_TMA_LOADENS12_INS13_ILi2ELi4ELi3EEES16_NST_INS5_IJSB_S1M_EEENS5_IJS1M_SC_EEEEEEENS4_39AutoVectorizingCopyWithAssumedAlignmentILi128EEENS4_14SM90_TMA_STOREES24_S26_S26_EEEvvEEEEvNT_6ParamsE,@"STO_CUDA_ENTRY STV_DEFAULT"
_ZN7cutlass13device_kernelINS_4gemm6kernel13GemmUniversalIN4cute5tupleIJiiiiEEENS1_10collective13CollectiveMmaINS1_35MainloopSm100TmaUmmaWarpSpecializedILi4ELi2ELi4ENS5_IJNS4_1CILi8EEENSA_ILi1EEESC_EEEEENS5_IJNSA_ILi256EEENSA_ILi128EEENSA_ILi64EEEEEEfNS5_IJlSC_lEEEfSJ_NS4_8TiledMMAINS4_8MMA_AtomIJNS4_23SM100_MMA_TF32_2x1SM_SSINS_10tfloat32_tESN_fLi256ELi128ELNS4_4UMMA5MajorE0ELSP_0ELNSO_7ScaleInE0ELSQ_0EEEEEENS4_6LayoutINS5_IJSC_SC_SC_EEENS5_IJNSA_ILi0EEESV_SV_EEEEENS5_IJNS4_10UnderscoreESY_SY_EEEEENS4_18SM100_TMA_2SM_LOADENS4_14ComposedLayoutINS4_7SwizzleILi3ELi4ELi3EEENS4_18smem_ptr_flag_bitsILi32EEENST_INS5_IJSB_NSA_ILi32EEEEEENS5_IJS17_SC_EEEEEEEvNS4_8identityENS4_28SM100_TMA_2SM_LOAD_MULTICASTES1B_vS1C_EENS_8epilogue10collective18CollectiveEpilogueINS1F_23Sm100TmaWarpSpecializedILi4ELi2ELi16ELb1ELb0EEEJNS5_IJSG_SG_SH_EEENS5_IJNST_ISG_SC_EENST_INSA_ILi16EEESC_EEEEEfSJ_fSJ_NS1F_6fusion15FusionCallbacksIS1J_NS1P_17LinearCombinationIffffLNS_15FloatRoundStyleE2EEES1K_S1O_JEEENS4_5SM1004TMEM4LOAD26SM100_TMEM_LOAD_32dp32b16xENS4_13SM90_TMA_LOADENS12_INS13_ILi2ELi4ELi3EEES16_NST_INS5_IJSB_S1M_EEENS5_IJS1M_SC_EEEEEEENS4_39AutoVectorizingCopyWithAssumedAlignmentILi128EEENS4_14SM90_TMA_STOREES24_S26_S26_EEEvvEEEEvNT_6ParamsE:
[----:B------:R-:W1:Y:S01]  /*0000*/  LDC R1, c[0x0][0x37c] ;  /* 0x0000df00ff017b82 */ /* 0x000e620000000800 */
[----:B------:R-:W2:Y:S01]  /*0010*/  S2R R65, SR_TID.X ;  /* 0x0000000000417919 */ /* 0x000ea20000002100 */
[----:B------:R-:W3:Y:S06]  /*0020*/  LDCU.64 UR8, c[0x0][0x890] ;  /* 0x00011200ff0877ac */ /* 0x000eec0008000a00 */
[----:B------:R-:W4:Y:S01]  /*0030*/  S2UR UR52, SR_CgaCtaId ;  /* 0x00000000003479c3 */ /* 0x000f220000008800 */
[----:B------:R-:W-:Y:S02]  /*0040*/  PRMT R26, RZ, 0x7610, R26 ;  /* 0x00007610ff1a7816 */ /* 0x000fe4000000001a */
[----:B------:R-:W-:Y:S01]  /*0050*/  ELECT P1, URZ, PT ;  /* 0x0000000000ff782f */ /* 0x000fe20003820000 */
[----:B---3--:R-:W-:-:S04]  /*0060*/  UISETP.NE.U32.AND UP0, UPT, UR8, URZ, UPT ;  /* 0x000000ff0800728c */ /* 0x008fc8000bf05070 */
[----:B------:R-:W-:Y:S02]  /*0070*/  UISETP.NE.AND.EX UP0, UPT, UR9, URZ, UPT, UP0 ;  /* 0x000000ff0900728c */ /* 0x000fe4000bf05300 */
[----:B----4-:R-:W-:Y:S02]  /*0080*/  ULOP3.LUT UR68, UR52, 0x1, URZ, 0xc0, !UPT ;  /* 0x0000000134447892 */ /* 0x010fe4000f8ec0ff */
[----:B------:R-:W-:Y:S01]  /*0090*/  ULOP3.LUT UR69, UR52, 0x1, URZ, 0x3c, !UPT ;  /* 0x0000000134457892 */ /* 0x000fe2000f8e3cff */
[----:B--2---:R-:W-:-:S05]  /*00a0*/  SHF.R.U32.HI R52, RZ, 0x5, R65 ;  /* 0x00000005ff347819 */ /* 0x004fca0000011641 */
[----:B------:R-:W2:Y:S02]  /*00b0*/  SHFL.IDX PT, R0, R52, RZ, 0x1f ;  /* 0x00001fff34007589 */ /* 0x000ea400000e0000 */
[----:B--2---:R-:W-:Y:S01]  /*00c0*/  R2UR UR20, R0 ;  /* 0x00000000001472ca */ /* 0x004fe200000e0000 */
[----:B-1----:R-:W-:-:S14]  /*00d0*/  BRA.U UP0, `(.L_x_0) ;  /* 0x0000000100307547 */ /* 0x002fdc000b800000 */
[----:B------:R-:W1:Y:S02]  /*00e0*/  LDCU.64 UR4, c[0x0][0x888] ;  /* 0x00011100ff0477ac */ /* 0x000e640008000a00 */
[----:B-1----:R-:W-:-:S04]  /*00f0*/  UISETP.NE.U32.AND UP0, UPT, UR4, URZ, UPT ;  /* 0x000000ff0400728c */ /* 0x002fc8000bf05070 */
[----:B------:R-:W-:-:S09]  /*0100*/  UISETP.NE.AND.EX UP0, UPT, UR5, URZ, UPT, UP0 ;  /* 0x000000ff0500728c */ /* 0x000fd2000bf05300 */
[----:B------:R-:W-:Y:S05]  /*0110*/  BRA.U !UP0, `(.L_x_1) ;  /* 0x0000000108147547 */ /* 0x000fea000b800000 */
[----:B------:R-:W1:Y:S01]  /*0120*/  LDC.64 R2, c[0x0][0x888] ;  /* 0x00022200ff027b82 */ /* 0x000e620000000a00 */
[----:B------:R-:W1:Y:S02]  /*0130*/  LDCU.64 UR4, c[0x0][0x358] ;  /* 0x00006b00ff0477ac */ /* 0x000e640008000a00 */
[----:B-1----:R1:W5:Y:S01]  /*0140*/  LDG.E R27, desc[UR4][R2.64] ;  /* 0x00000004021b7981 */ /* 0x002362000c1e1900 */
[----:B------:R-:W-:Y:S01]  /*0150*/  HFMA2 R26, -RZ, RZ, 0, 5.9604644775390625e-08 ;  /* 0x00000001ff1a7431 */ /* 0x000fe200000001ff */
[----:B------:R-:W-:Y:S05]  /*0160*/  BRA `(.L_x_0) ;  /* 0x00000000000c7947 */ /* 0x000fea0003800000 */
.L_x_1:
[----:B------:R-:W1:Y:S01]  /*0170*/  LDCU UR4, c[0x0][0x880] ;  /* 0x00011000ff0477ac */ /* 0x000e620008000800 */
[----:B------:R-:W-:Y:S01]  /*0180*/  HFMA2 R26, -RZ, RZ, 0, 5.9604644775390625e-08 ;  /* 0x00000001ff1a7431 */ /* 0x000fe200000001ff */
[----:B-1----:R-:W-:-:S07]  /*0190*/  MOV R27, UR4 ;  /* 0x00000004001b7c02 */ /* 0x002fce0008000f00 */
.L_x_0:
[----:B------:R-:W2:Y:S02]  /*01a0*/  LDCU.64 UR4, c[0x0][0x8b0] ;  /* 0x00011600ff0477ac */ /* 0x000ea40008000a00 */
[----:B--2---:R-:W-:-:S04]  /*01b0*/  UISETP.NE.U32.AND UP0, UPT, UR4, URZ, UPT ;  /* 0x000000ff0400728c */ /* 0x004fc8000bf05070 */
[----:B------:R-:W-:-:S09]  /*01c0*/  UISETP.NE.AND.EX UP0, UPT, UR5, URZ, UPT, UP0 ;  /* 0x000000ff0500728c */ /* 0x000fd2000bf05300 */
[----:B------:R-:W-:Y:S05]  /*01d0*/  BRA.U UP0, `(.L_x_2) ;  /* 0x0000000100287547 */ /* 0x000fea000b800000 */
[----:B------:R-:W2:Y:S02]  /*01e0*/  LDCU.64 UR4, c[0x0][0x8a8] ;  /* 0x00011500ff0477ac */ /* 0x000ea40008000a00 */
[----:B--2---:R-:W-:-:S04]  /*01f0*/  UISETP.NE.U32.AND UP0, UPT, UR4, URZ, UPT ;  /* 0x000000ff0400728c */ /* 0x004fc8000bf05070 */
[----:B------:R-:W-:-:S09]  /*0200*/  UISETP.NE.AND.EX UP0, UPT, UR5, URZ, UPT, UP0 ;  /* 0x000000ff0500728c */ /* 0x000fd2000bf05300 */
[----:B------:R-:W-:Y:S05]  /*0210*/  BRA.U !UP0, `(.L_x_3) ;  /* 0x0000000108107547 */ /* 0x000fea000b800000 */
[----:B------:R-:W2:Y:S01]  /*0220*/  LDC.64 R24, c[0x0][0x8a8] ;  /* 0x00022a00ff187b82 */ /* 0x000ea20000000a00 */
[----:B------:R-:W2:Y:S02]  /*0230*/  LDCU.64 UR4, c[0x0][0x358] ;  /* 0x00006b00ff0477ac */ /* 0x000ea40008000a00 */
[----:B--2---:R2:W5:Y:S01]  /*0240*/  LDG.E R24, desc[UR4][R24.64] ;  /* 0x0000000418187981 */ /* 0x004562000c1e1900 */
[----:B------:R-:W-:Y:S05]  /*0250*/  BRA `(.L_x_2) ;  /* 0x0000000000087947 */ /* 0x000fea0003800000 */
.L_x_3:
[----:B------:R-:W2:Y:S02]  /*0260*/  LDCU UR4, c[0x0][0x8a0] ;  /* 0x00011400ff0477ac */ /* 0x000ea40008000800 */
[----:B--2---:R-:W-:Y:S02]  /*0270*/  MOV R24, UR4 ;  /* 0x0000000400187c02 */ /* 0x004fe40008000f00 */
.L_x_2:
[----:B------:R-:W-:Y:S01]  /*0280*/  IMAD.U32 R0, RZ, RZ, UR20 ;  /* 0x00000014ff007e24 */ /* 0x000fe2000f8e00ff */
[----:B------:R-:W-:Y:S04]  /*0290*/  BSSY.RECONVERGENT B0, `(.L_x_4) ;  /* 0x000000c000007945 */ /* 0x000fe80003800200 */
[C---:B------:R-:W-:Y:S02]  /*02a0*/  ISETP.NE.OR P2, PT, R0.reuse, 0x1, !P1 ;  /* 0x000000010000780c */ /* 0x040fe40004f45670 */
[----:B------:R-:W-:-:S11]  /*02b0*/  ISETP.NE.OR P0, PT, R0, 0x3, !P1 ;  /* 0x000000030000780c */ /* 0x000fd60004f05670 */
[----:B------:R-:W-:Y:S05]  /*02c0*/  @P2 BRA `(.L_x_5) ;  /* 0x0000000000202947 */ /* 0x000fea0003800000 */
[----:B------:R-:W3:Y:S02]  /*02d0*/  LDCU.64 UR4, c[0x0][0x348] ;  /* 0x00006900ff0477ac */ /* 0x000ee40008000a00 */
[----:B---3--:R-:W-:Y:S02]  /*02e0*/  UIADD3 UR6, UP1, UPT, UR4, 0x80, URZ ;  /* 0x0000008004067890 */ /* 0x008fe4000ff3e0ff */
[----:B------:R-:W-:Y:S02]  /*02f0*/  UIADD3 UR4, UP0, UPT, UR4, 0x180, URZ ;  /* 0x0000018004047890 */ /* 0x000fe4000ff1e0ff */
[----:B------:R-:W-:Y:S02]  /*0300*/  UIADD3.X UR7, UPT, UPT, URZ, UR5, URZ, UP1, !UPT ;  /* 0x00000005ff077290 */ /* 0x000fe40008ffe4ff */
[----:B------:R-:W-:-:S07]  /*0310*/  UIADD3.X UR5, UPT, UPT, URZ, UR5, URZ, UP0, !UPT ;  /* 0x00000005ff057290 */ /* 0x000fce00087fe4ff */
[----:B------:R3:W-:Y:S02]  /*0320*/  UTMACCTL.PF [UR6] ;  /* 0x00000000060079b9 */ /* 0x0007e40008040000 */
[----:B------:R3:W-:Y:S02]  /*0330*/  UTMACCTL.PF [UR4] ;  /* 0x00000000040079b9 */ /* 0x0007e40008040000 */
[----:B---3--:R-:W-:Y:S01]  /*0340*/  NOP ;  /* 0x0000000000007918 */ /* 0x008fe20000000000 */
.L_x_5:
[----:B------:R-:W-:Y:S05]  /*0350*/  BSYNC.RECONVERGENT B0 ;  /* 0x0000000000007941 */ /* 0x000fea0003800200 */
.L_x_4:
[----:B------:R-:W-:Y:S04]  /*0360*/  BSSY.RECONVERGENT B0, `(.L_x_6) ;  /* 0x000000a000007945 */ /* 0x000fe80003800200 */
        /* <DEDUP_REMOVED lines=9> */
.L_x_7:
[----:B------:R-:W-:Y:S05]  /*0400*/  BSYNC.RECONVERGENT B0 ;  /* 0x0000000000007941 */ /* 0x000fea0003800200 */
.L_x_6:
[----:B------:R-:W3:Y:S01]  /*0410*/  LDCU.64 UR4, c[0x0][0x888] ;  /* 0x00011100ff0477ac */ /* 0x000ee20008000a00 */
[----:B------:R-:W-:Y:S02]  /*0420*/  UISETP.EQ.U32.AND UP2, UPT, UR8, URZ, UPT ;  /* 0x000000ff0800728c */ /* 0x000fe4000bf42070 */
[----:B------:R-:W-:Y:S02]  /*0430*/  UPLOP3.LUT UP4, UPT, UPT, UPT, UPT, 0x80, 0x8 ;  /* 0x000000000008789c */ /* 0x000fe40003f8f070 */
[----:B---3--:R-:W-:-:S04]  /*0440*/  UISETP.NE.U32.AND UP0, UPT, UR4, URZ, UPT ;  /* 0x000000ff0400728c */ /* 0x008fc8000bf05070 */
[----:B------:R-:W-:-:S04]  /*0450*/  UISETP.NE.AND.EX UP1, UPT, UR5, URZ, UPT, UP0 ;  /* 0x000000ff0500728c */ /* 0x000fc8000bf25300 */
[----:B------:R-:W-:-:S04]  /*0460*/  UISETP.EQ.OR.EX UP3, UPT, UR9, URZ, !UP1, UP2 ;  /* 0x000000ff0900728c */ /* 0x000fc8000cf62720 */
[----:B------:R-:W-:-:S06]  /*0470*/  UP2UR UR4, UPR, URZ, 0x8 ;  /* 0x00000008ff047883 */ /* 0x000fcc0008000000 */
[----:B------:R-:W-:Y:S01]  /*0480*/  MOV R55, UR4 ;  /* 0x0000000400377c02 */ /* 0x000fe20008000f00 */
[----:B------:R-:W-:Y:S06]  /*0490*/  BRA.U !UP3, `(.L_x_8) ;  /* 0x000000010b207547 */ /* 0x000fec000b800000 */
[----:B------:R-:W-:Y:S01]  /*04a0*/  UISETP.NE.U32.AND UP0, UPT, UR8, URZ, UPT ;  /* 0x000000ff0800728c */ /* 0x000fe2000bf05070 */
[----:B-----5:R-:W-:Y:S01]  /*04b0*/  FSETP.NEU.AND P0, PT, R27, RZ, PT ;  /* 0x000000ff1b00720b */ /* 0x020fe20003f0d000 */
[----:B------:R-:W-:Y:S02]  /*04c0*/  USEL UR4, URZ, 0xffffffff, UP1 ;  /* 0xffffffffff047887 */ /* 0x000fe40008800000 */
[----:B------:R-:W-:-:S10]  /*04d0*/  UISETP.NE.AND.EX UP2, UPT, UR9, URZ, UPT, UP0 ;  /* 0x000000ff0900728c */ /* 0x000fd4000bf45300 */
[----:B------:R-:W-:Y:S01]  /*04e0*/  VOTEU.ANY UP0, P0 ;  /* 0x0000000000ff7886 */ /* 0x000fe20000000100 */
[----:B------:R-:W-:-:S04]  /*04f0*/  @!UP2 USEL UR4, URZ, 0xffffffff, UP0 ;  /* 0xffffffffff04a887 */ /* 0x000fc80008000000 */
[----:B------:R-:W-:-:S04]  /*0500*/  ULOP3.LUT UR4, UR4, 0x1, URZ, 0xc0, !UPT ;  /* 0x0000000104047892 */ /* 0x000fc8000f8ec0ff */
[----:B------:R-:W-:-:S11]  /*0510*/  UISETP.NE.U32.AND UP4, UPT, UR4, 0x1, UPT ;  /* 0x000000010400788c */ /* 0x000fd6000bf85070 */
.L_x_8:
[----:B------:R-:W3:Y:S01]  /*0520*/  SHFL.IDX PT, R0, R52, RZ, 0x1f ;  /* 0x00001fff34007589 */ /* 0x000ee200000e0000 */
[----:B------:R-:W-:-:S04]  /*0530*/  UISETP.NE.AND UP0, UPT, UR20, 0x2, UPT ;  /* 0x000000021400788c */ /* 0x000fc8000bf05270 */
[----:B------:R-:W-:Y:S02]  /*0540*/  UISETP.EQ.AND UP2, UPT, UR68, URZ, !UP0 ;  /* 0x000000ff4400728c */ /* 0x000fe4000c742270 */
[----:B------:R-:W-:-:S04]  /*0550*/  USEL UR53, URZ, 0x1, UP0 ;  /* 0x00000001ff357887 */ /* 0x000fc80008000000 */
[----:B------:R-:W-:Y:S02]  /*0560*/  PLOP3.LUT P3, PT, P1, PT, UP2, 0x80, 0x8 ;  /* 0x000000000008781c */ /* 0x000fe40000f6f028 */
[----:B---3--:R-:W-:-:S13]  /*0570*/  ISETP.NE.AND P0, PT, R0, RZ, PT ;  /* 0x000000ff0000720c */ /* 0x008fda0003f05270 */
[----:B------:R-:W-:Y:S05]  /*0580*/  @P0 BRA `(.L_x_9) ;  /* 0x0000000000540947 */ /* 0x000fea0003800000 */
[----:B------:R-:W-:Y:S01]  /*0590*/  UMOV UR4, 0x400 ;  /* 0x0000040000047882 */ /* 0x000fe20000000000 */
[----:B------:R-:W-:Y:S01]  /*05a0*/  UMOV UR8, 0x1 ;  /* 0x0000000100087882 */ /* 0x000fe20000000000 */
[----:B------:R-:W-:Y:S01]  /*05b0*/  UMOV UR6, 0x4 ;  /* 0x0000000400067882 */ /* 0x000fe20000000000 */
[----:B------:R-:W-:Y:S02]  /*05c0*/  ULEA UR4, UR52, UR4, 0x18 ;  /* 0x0000000434047291 */ /* 0x000fe4000f8ec0ff */
[----:B------:R-:W-:-:S04]  /*05d0*/  UIADD3 UR8, UPT, UPT, -UR8, 0x100000, URZ ;  /* 0x0010000008087890 */ /* 0x000fc8000fffe1ff */
[----:B------:R-:W-:Y:S02]  /*05e0*/  USHF.L.U32 UR9, UR8, 0xb, URZ ;  /* 0x0000000b08097899 */ /* 0x000fe400080006ff */
[----:B------:R-:W-:Y:S02]  /*05f0*/  USHF.L.U32 UR8, UR8, 0x1, URZ ;  /* 0x0000000108087899 */ /* 0x000fe400080006ff */
[----:B------:R-:W-:-:S04]  /*0600*/  UIADD3 UR6, UPT, UPT, -UR6, 0x100000, URZ ;  /* 0x0010000006067890 */ /* 0x000fc8000fffe1ff */
[----:B------:R-:W-:Y:S02]  /*0610*/  USHF.L.U32 UR7, UR6, 0xb, URZ ;  /* 0x0000000b06077899 */ /* 0x000fe400080006ff */
[----:B------:R-:W-:Y:S01]  /*0620*/  USHF.L.U32 UR6, UR6, 0x1, URZ ;  /* 0x0000000106067899 */ /* 0x000fe200080006ff */
[----:B------:R-:W-:Y:S01]  /*0630*/  ELECT P0, URZ, PT ;  /* 0x0000000000ff782f */ /* 0x000fe20003800000 */
[----:B------:R-:W3:Y:S02]  /*0640*/  FENCE.VIEW.ASYNC.S ;  /* 0x00000000000073c6 */ /* 0x000ee40000000000 */
[----:B---3--:R3:W4:Y:S08]  /*0650*/  SYNCS.EXCH.64 URZ, [UR4], UR8 ;  /* 0x0000000804ff75b2 */ /* 0x0087300008000100 */
[----:B------:R3:W1:Y:S01]  /*0660*/  SYNCS.EXCH.64 URZ, [UR4+0x20], UR6 ;  /* 0x0000200604ff75b2 */ /* 0x0006620008000100 */
[----:B------:R3:W1:Y:S01]  /*0670*/  SYNCS.EXCH.64 URZ, [UR4+0x8], UR8 ;  /* 0x0000080804ff75b2 */ /* 0x0006620008000100 */
[----:B------:R3:W1:Y:S01]  /*0680*/  SYNCS.EXCH.64 URZ, [UR4+0x28], UR6 ;  /* 0x0000280604ff75b2 */ /* 0x0006620008000100 */
[----:B------:R3:W1:Y:S01]  /*0690*/  SYNCS.EXCH.64 URZ, [UR4+0x10], UR8 ;  /* 0x0000100804ff75b2 */ /* 0x0006620008000100 */
[----:B------:R3:W1:Y:S01]  /*06a0*/  SYNCS.EXCH.64 URZ, [UR4+0x30], UR6 ;  /* 0x0000300604ff75b2 */ /* 0x0006620008000100 */
[----:B------:R3:W1:Y:S01]  /*06b0*/  SYNCS.EXCH.64 URZ, [UR4+0x18], UR8 ;  /* 0x0000180804ff75b2 */ /* 0x0006620008000100 */
[----:B------:R3:W1:Y:S01]  /*06c0*/  SYNCS.EXCH.64 URZ, [UR4+0x38], UR6 ;  /* 0x0000380604ff75b2 */ /* 0x0006620008000100 */
[----:B------:R-:W-:Y:S01]  /*06d0*/  NOP ;  /* 0x0000000000007918 */ /* 0x000fe20000000000 */
.L_x_9:
[----:B------:R-:W2:Y:S01]  /*06e0*/  SHFL.IDX PT, R0, R52, RZ, 0x1f ;  /* 0x00001fff34007589 */ /* 0x000ea200000e0000 */
[----:B------:R-:W-:Y:S01]  /*06f0*/  NOP ;  /* 0x0000000000007918 */ /* 0x000fe20000000000 */
[----:B--2---:R-:W-:-:S13]  /*0700*/  ISETP.NE.AND P0, PT, R0, 0x1, PT ;  /* 0x000000010000780c */ /* 0x004fda0003f05270 */
[----:B------:R-:W-:Y:S05]  /*0710*/  @P0 BRA `(.L_x_10) ;  /* 0x0000000000540947 */ /* 0x000fea0003800000 */
[----:B---3--:R-:W-:Y:S01]  /*0720*/  UMOV UR4, 0x400 ;  /* 0x0000040000047882 */ /* 0x008fe20000000000 */
        /* <DEDUP_REMOVED lines=10> */
[----:B------:R-:W2:Y:S02]  /*07d0*/  FENCE.VIEW.ASYNC.S ;  /* 0x00000000000073c6 */ /* 0x000ea40000000000 */
[----:B--2---:R2:W3:Y:S08]  /*07e0*/  SYNCS.EXCH.64 URZ, [UR4+0x40], UR8 ;  /* 0x0000400804ff75b2 */ /* 0x0044f00008000100 */
        /* <DEDUP_REMOVED lines=8> */
.L_x_10:
[----:B------:R-:W4:Y:S01]  /*0870*/  SHFL.IDX PT, R0, R52, RZ, 0x1f ;  /* 0x00001fff34007589 */ /* 0x000f2200000e0000 */
[----:B------:R-:W-:Y:S01]  /*0880*/  NOP ;  /* 0x0000000000007918 */ /* 0x000fe20000000000 */
[----:B----4-:R-:W-:-:S13]  /*0890*/  ISETP.NE.AND P0, PT, R0, 0x3, PT ;  /* 0x000000030000780c */ /* 0x010fda0003f05270 */
[----:B------:R-:W-:Y:S05]  /*08a0*/  @P0 BRA `(.L_x_11) ;  /* 0x00000000002c0947 */ /* 0x000fea0003800000 */
[----:B--23--:R-:W-:Y:S01]  /*08b0*/  UMOV UR6, 0x400 ;  /* 0x0000040000067882 */ /* 0x00cfe20000000000 */
[----:B------:R-:W-:Y:S01]  /*08c0*/  UMOV UR4, 0x20 ;  /* 0x0000002000047882 */ /* 0x000fe20000000000 */
[----:B------:R-:W-:Y:S02]  /*08d0*/  ULEA UR6, UR52, UR6, 0x18 ;  /* 0x0000000634067291 */ /* 0x000fe4000f8ec0ff */
[----:B------:R-:W-:-:S04]  /*08e0*/  UIADD3 UR4, UPT, UPT, -UR4, 0x100000, URZ ;  /* 0x0010000004047890 */ /* 0x000fc8000fffe1ff */
[----:B------:R-:W-:Y:S02]  /*08f0*/  USHF.L.U32 UR5, UR4, 0xb, URZ ;  /* 0x0000000b04057899 */ /* 0x000fe400080006ff */
[----:B------:R-:W-:Y:S01]  /*0900*/  USHF.L.U32 UR4, UR4, 0x1, URZ ;  /* 0x0000000104047899 */ /* 0x000fe200080006ff */
[----:B------:R-:W-:Y:S01]  /*0910*/  ELECT P0, URZ, PT ;  /* 0x0000000000ff782f */ /* 0x000fe20003800000 */
[----:B------:R-:W2:Y:S10]  /*0920*/  FENCE.VIEW.ASYNC.S ;  /* 0x00000000000073c6 */ /* 0x000eb40000000000 */
[----:B--2---:R4:W2:Y:S01]  /*0930*/  SYNCS.EXCH.64 URZ, [UR6+0x80], UR4 ;  /* 0x0000800406ff75b2 */ /* 0x0048a20008000100 */
[----:B------:R4:W3:Y:S02]  /*0940*/  SYNCS.EXCH.64 URZ, [UR6+0x88], UR4 ;  /* 0x0000880406ff75b2 */ /* 0x0008e40008000100 */
[----:B----4-:R-:W-:Y:S01]  /*0950*/  NOP ;  /* 0x0000000000007918 */ /* 0x010fe20000000000 */
.L_x_11:
[----:B------:R-:W4:Y:S01]  /*0960*/  SHFL.IDX PT, R0, R52, RZ, 0x1f ;  /* 0x00001fff34007589 */ /* 0x000f2200000e0000 */
[----:B------:R-:W-:Y:S01]  /*0970*/  NOP ;  /* 0x0000000000007918 */ /* 0x000fe20000000000 */
[----:B----4-:R-:W-:-:S13]  /*0980*/  ISETP.NE.AND P0, PT, R0, 0x4, PT ;  /* 0x000000040000780c */ /* 0x010fda0003f05270 */
[----:B------:R-:W-:Y:S05]  /*0990*/  @P0 BRA `(.L_x_12) ;  /* 0x0000000000480947 */ /* 0x000fea0003800000 */
[----:B--23--:R-:W-:Y:S01]  /*09a0*/  UMOV UR4, 0x720 ;  /* 0x0000072000047882 */ /* 0x00cfe20000000000 */
[----:B------:R-:W-:Y:S01]  /*09b0*/  UMOV UR6, 0x400 ;  /* 0x0000040000067882 */ /* 0x000fe20000000000 */
[----:B------:R-:W-:Y:S01]  /*09c0*/  USEL UR4, UR4, 0x620, UP4 ;  /* 0x0000062004047887 */ /* 0x000fe2000a000000 */
        /* <DEDUP_REMOVED lines=10> */
[----:B--2---:R4:W2:Y:S08]  /*0a70*/  SYNCS.EXCH.64 URZ, [UR6+0x90], UR8 ;  /* 0x0000900806ff75b2 */ /* 0x0048b00008000100 */
[----:B------:R4:W3:Y:S01]  /*0a80*/  SYNCS.EXCH.64 URZ, [UR6+0xa0], UR4 ;  /* 0x0000a00406ff75b2 */ /* 0x0008e20008000100 */
[----:B------:R4:W1:Y:S01]  /*0a90*/  SYNCS.EXCH.64 URZ, [UR6+0x98], UR8 ;  /* 0x0000980806ff75b2 */ /* 0x0008620008000100 */
[----:B------:R4:W1:Y:S02]  /*0aa0*/  SYNCS.EXCH.64 URZ, [UR6+0xa8], UR4 ;  /* 0x0000a80406ff75b2 */ /* 0x0008640008000100 */
[----:B----4-:R-:W-:Y:S01]  /*0ab0*/  NOP ;  /* 0x0000000000007918 */ /* 0x010fe20000000000 */
.L_x_12:
[----:B------:R-:W4:Y:S01]  /*0ac0*/  SHFL.IDX PT, R0, R52, RZ, 0x1f ;  /* 0x00001fff34007589 */ /* 0x000f2200000e0000 */
[----:B------:R-:W-:Y:S01]  /*0ad0*/  NOP ;  /* 0x0000000000007918 */ /* 0x000fe20000000000 */
[----:B----4-:R-:W-:-:S13]  /*0ae0*/  ISETP.NE.AND P0, PT, R0, 0x5, PT ;  /* 0x000000050000780c */ /* 0x010fda0003f05270 */
[----:B------:R-:W-:Y:S05]  /*0af0*/  @P0 BRA `(.L_x_13) ;  /* 0x0000000000540947 */ /* 0x000fea0003800000 */
[----:B--23--:R-:W-:Y:S01]  /*0b00*/  UMOV UR4, 0x400 ;  /* 0x0000040000047882 */ /* 0x00cfe20000000000 */
        /* <DEDUP_REMOVED lines=14> */
[----:B------:R4:W1:Y:S01]  /*0bf0*/  SYNCS.EXCH.64 URZ, [UR4+0xd8], UR8 ;  /* 0x0000d80804ff75b2 */ /* 0x0008620008000100 */
[----:B------:R4:W1:Y:S01]  /*0c00*/  SYNCS.EXCH.64 URZ, [UR4+0xc0], UR6 ;  /* 0x0000c00604ff75b2 */ /* 0x0008620008000100 */
[----:B------:R4:W1:Y:S01]  /*0c10*/  SYNCS.EXCH.64 URZ, [UR4+0xe0], UR8 ;  /* 0x0000e00804ff75b2 */ /* 0x0008620008000100 */
[----:B------:R4:W1:Y:S01]  /*0c20*/  SYNCS.EXCH.64 URZ, [UR4+0xc8], UR6 ;  /* 0x0000c80604ff75b2 */ /* 0x0008620008000100 */
[----:B------:R4:W1:Y:S02]  /*0c30*/  SYNCS.EXCH.64 URZ, [UR4+0xe8], UR8 ;  /* 0x0000e80804ff75b2 */ /* 0x0008640008000100 */
[----:B----4-:R-:W-:Y:S01]  /*0c40*/  NOP ;  /* 0x0000000000007918 */ /* 0x010fe20000000000 */
.L_x_13:
[----:B------:R-:W4:Y:S01]  /*0c50*/  SHFL.IDX PT, R0, R52, RZ, 0x1f ;  /* 0x00001fff34007589 */ /* 0x000f2200000e0000 */
[----:B------:R-:W-:Y:S01]  /*0c60*/  ISETP.NE.OR P1, PT, RZ, UR20, !P1 ;  /* 0x00000014ff007c0c */ /* 0x000fe2000cf25670 */
        /* <DEDUP_REMOVED lines=12> */
[----:B------:R4:W3:Y:S01]  /*0d30*/  SYNCS.EXCH.64 URZ, [UR4+0x100], UR6 ;  /* 0x0001000604ff75b2 */ /* 0x0008e20008000100 */
[----:B------:R4:W1:Y:S01]  /*0d40*/  SYNCS.EXCH.64 URZ, [UR4+0xf8], UR6 ;  /* 0x0000f80604ff75b2 */ /* 0x0008620008000100 */
[----:B------:R4:W1:Y:S02]  /*0d50*/  SYNCS.EXCH.64 URZ, [UR4+0x108], UR6 ;  /* 0x0001080604ff75b2 */ /* 0x0008640008000100 */
[----:B----4-:R-:W-:Y:S01]  /*0d60*/  NOP ;  /* 0x0000000000007918 */ /* 0x010fe20000000000 */
.L_x_14:
[----:B------:R-:W-:Y:S01]  /*0d70*/  VOTEU.ALL UP0, P1 ;  /* 0x0000000000ff7886 */ /* 0x000fe20000800000 */
[----:B--23--:R-:W-:Y:S01]  /*0d80*/  UMOV UR4, 0x20 ;  /* 0x0000002000047882 */ /* 0x00cfe20000000000 */
[----:B------:R-:W2:Y:S01]  /*0d90*/  LDCU UR7, c[0x0][0x36c] ;  /* 0x00006d80ff0777ac */ /* 0x000ea20008000800 */
[----:B------:R-:W-:Y:S01]  /*0da0*/  NOP ;  /* 0x0000000000007918 */ /* 0x000fe20000000000 */
[----:B-1----:R-:W-:Y:S01]  /*0db0*/  LOP3.LUT R3, R65, 0x1f, RZ, 0xc0, !PT ;  /* 0x0000001f41037812 */ /* 0x002fe200078ec0ff */
[----:B------:R-:W-:Y:S01]  /*0dc0*/  @!UP0 UMOV UR6, 0x400 ;  /* 0x0000040000068882 */ /* 0x000fe20000000000 */
[----:B------:R-:W-:-:S04]  /*0dd0*/  @!UP0 UIADD3 UR4, UPT, UPT, -UR4, 0x100000, URZ ;  /* 0x0010000004048890 */ /* 0x000fc8000fffe1ff */
[----:B------:R-:W-:Y:S02]  /*0de0*/  @!UP0 USHF.L.U32 UR5, UR4, 0xb, URZ ;  /* 0x0000000b04058899 */ /* 0x000fe400080006ff */
[----:B------:R-:W-:Y:S02]  /*0df0*/  @!UP0 USHF.L.U32 UR4, UR4, 0x1, URZ ;  /* 0x0000000104048899 */ /* 0x000fe400080006ff */
[----:B------:R-:W-:Y:S01]  /*0e00*/  @!UP0 ULEA UR6, UR52, UR6, 0x18 ;  /* 0x0000000634068291 */ /* 0x000fe2000f8ec0ff */
[----:B------:R-:W-:Y:S01]  /*0e10*/  VOTEU.ALL UP0, P1 ;  /* 0x0000000000ff7886 */ /* 0x000fe20000800000 */
[----:B------:R-:W-:Y:S02]  /*0e20*/  UISETP.NE.AND UP5, UPT, UR20, URZ, UPT ;  /* 0x000000ff1400728c */ /* 0x000fe4000bfa5270 */
[----:B--2---:R-:W-:Y:S01]  /*0e30*/  UISETP.EQ.U32.AND UP6, UPT, UR7, 0x1, UPT ;  /* 0x000000010700788c */ /* 0x004fe2000bfc2070 */
[----:B------:R-:W1:Y:S07]  /*0e40*/  FENCE.VIEW.ASYNC.S ;  /* 0x00000000000073c6 */ /* 0x000e6e0000000000 */
[----:B-1----:R1:W2:Y:S01]  /*0e50*/  @!UP0 SYNCS.EXCH.64 URZ, [UR6+0x110], UR4 ;  /* 0x0001100406ff85b2 */ /* 0x0022a20008000100 */
[----:B------:R-:W-:Y:S05]  /*0e60*/  BRA.U !UP6, `(.L_x_15) ;  /* 0x000000010e087547 */ /* 0x000fea000b800000 */
[----:B--2---:R-:W-:Y:S01]  /*0e70*/  UCGABAR_ARV ;  /* 0x00000000000079c7 */ /* 0x004fe20008000000 */
[----:B------:R-:W-:Y:S05]  /*0e80*/  BRA `(.L_x_16) ;  /* 0x0000000000047947 */ /* 0x000fea0003800000 */
.L_x_15:
[----:B--2---:R-:W-:Y:S01]  /*0e90*/  NOP ;  /* 0x0000000000007918 */ /* 0x004fe20000000000 */
.L_x_16:
[----:B------:R-:W2:Y:S01]  /*0ea0*/  S2UR UR23, SR_CTAID.X ;  /* 0x00000000001779c3 */ /* 0x000ea20000002500 */
[----:B------:R-:W-:-:S05]  /*0eb0*/  CS2R.32 R54, SR_CgaSize ;  /* 0x0000000000367805 */ /* 0x000fca0000008a00 */
[----:B------:R-:W-:-:S05]  /*0ec0*/  IMAD R54, R54, -0xa0, RZ ;  /* 0xffffff6036367824 */ /* 0x000fca00078e02ff */
[----:B-1----:R-:W-:-:S14]  /*0ed0*/  R2UR UR5, R54 ;  /* 0x00000000360572ca */ /* 0x002fdc00000e0000 */
[----:B------:R-:W1:Y:S01]  /*0ee0*/  LDCU UR5, c[0x0][UR5+0x2b0] ;  /* 0x00005600050577ac */ /* 0x000e620008000800 */
[----:B------:R-:W-:-:S05]  /*0ef0*/  CS2R.32 R54, SR_CgaSize ;  /* 0x0000000000367805 */ /* 0x000fca0000008a00 */
[----:B------:R-:W-:-:S05]  /*0f00*/  IMAD R54, R54, -0xa0, RZ ;  /* 0xffffff6036367824 */ /* 0x000fca00078e02ff */
[----:B------:R-:W-:-:S14]  /*0f10*/  R2UR UR4, R54 ;  /* 0x00000000360472ca */ /* 0x000fdc00000e0000 */
[----:B------:R-:W3:Y:S01]  /*0f20*/  LDCU UR4, c[0x0][UR4+0x2b4] ;  /* 0x00005680040477ac */ /* 0x000ee20008000800 */
[----:B------:R-:W4:Y:S01]  /*0f30*/  S2UR UR28, SR_CTAID.Y ;  /* 0x00000000001c79c3 */ /* 0x000f220000002600 */
[----:B------:R-:W-:-:S05]  /*0f40*/  CS2R.32 R54, SR_CgaSize ;  /* 0x0000000000367805 */ /* 0x000fca0000008a00 */
[----:B------:R-:W-:-:S05]  /*0f50*/  IMAD R54, R54, -0xa0, RZ ;  /* 0xffffff6036367824 */ /* 0x000fca00078e02ff */
[----:B------:R-:W-:-:S14]  /*0f60*/  R2UR UR7, R54 ;  /* 0x00000000360772ca */ /* 0x000fdc00000e0000 */
[----:B------:R-:W3:Y:S01]  /*0f70*/  LDCU UR7, c[0x0][UR7+0x2a0] ;  /* 0x00005400070777ac */ /* 0x000ee20008000800 */
[----:B------:R-:W-:-:S05]  /*0f80*/  CS2R.32 R54, SR_CgaSize ;  /* 0x0000000000367805 */ /* 0x000fca0000008a00 */
[----:B------:R-:W-:-:S05]  /*0f90*/  IMAD R54, R54, -0xa0, RZ ;  /* 0xffffff6036367824 */ /* 0x000fca00078e02ff */
[----:B------:R-:W-:-:S14]  /*0fa0*/  R2UR UR8, R54 ;  /* 0x00000000360872ca */ /* 0x000fdc00000e0000 */
[----:B------:R-:W3:Y:S01]  /*0fb0*/  LDCU UR8, c[0x0][UR8+0x2a4] ;  /* 0x00005480080877ac */ /* 0x000ee20008000800 */
[----:B------:R-:W-:Y:S01]  /*0fc0*/  UISETP.GT.U32.AND UP0, UPT, UR68, 0xffff, UPT ;  /* 0x0000ffff4400788c */ /* 0x000fe2000bf04070 */
[----:B------:R-:W3:Y:S01]  /*0fd0*/  LDCU UR21, c[0x0][0xb24] ;  /* 0x00016480ff1577ac */ /* 0x000ee20008000800 */
[----:B------:R-:W3:Y:S01]  /*0fe0*/  LDCU UR45, c[0x0][0xb24] ;  /* 0x00016480ff2d77ac */ /* 0x000ee20008000800 */
[----:B--2---:R-:W-:Y:S01]  /*0ff0*/  I2FP.F32.U32 R2, UR23 ;  /* 0x0000001700027c45 */ /* 0x004fe20008201000 */
[----:B------:R-:W2:Y:S04]  /*1000*/  LDCU UR25, c[0x0][0xb30] ;  /* 0x00016600ff1977ac */ /* 0x000ea80008000800 */
[----:B-1----:R-:W-:Y:S01]  /*1010*/  FMUL R2, R2, UR5 ;  /* 0x0000000502027c20 */ /* 0x002fe20008400000 */
[----:B------:R-:W-:Y:S01]  /*1020*/  USEL UR5, UR68, 0xffff, !UP0 ;  /* 0x0000ffff44057887 */ /* 0x000fe2000c000000 */
[----:B----4-:R-:W-:Y:S01]  /*1030*/  I2FP.F32.U32 R0, UR28 ;  /* 0x0000001c00007c45 */ /* 0x010fe20008201000 */
[----:B------:R-:W-:-:S03]  /*1040*/  USHF.L.U32 UR30, UR52, 0x8, URZ ;  /* 0x00000008341e7899 */ /* 0x000fc600080006ff */
[----:B------:R-:W1:Y:S01]  /*1050*/  F2I.U32.TRUNC.NTZ R2, R2 ;  /* 0x0000000200027305 */ /* 0x000e62000020f000 */
[----:B------:R-:W-:Y:S01]  /*1060*/  ULOP3.LUT UR29, UR5, 0xffff, URZ, 0xc0, !UPT ;  /* 0x0000ffff051d7892 */ /* 0x000fe2000f8ec0ff */
[----:B---3--:R-:W-:-:S06]  /*1070*/  FMUL R0, R0, UR4 ;  /* 0x0000000400007c20 */ /* 0x008fcc0008400000 */
[----:B------:R-:W3:Y:S01]  /*1080*/  F2I.U32.TRUNC.NTZ R0, R0 ;  /* 0x0000000000007305 */ /* 0x000ee2000020f000 */
[----:B-1----:R-:W-:Y:S02]  /*1090*/  R2UR UR4, R2 ;  /* 0x00000000020472ca */ /* 0x002fe400000e0000 */
[----:B------:R-:W-:Y:S02]  /*10a0*/  PRMT R2, RZ, 0x7610, R2 ;  /* 0x00007610ff027816 */ /* 0x000fe40000000002 */
[----:B---3--:R-:W-:Y:S02]  /*10b0*/  R2UR UR6, R0 ;  /* 0x00000000000672ca */ /* 0x008fe400000e0000 */
[----:B------:R-:W-:-:S07]  /*10c0*/  PRMT R0, RZ, 0x7610, R0 ;  /* 0x00007610ff007816 */ /* 0x000fce0000000000 */
[----:B------:R-:W-:-:S04]  /*10d0*/  UIADD3 UR5, UPT, UPT, -UR4, URZ, URZ ;  /* 0x000000ff04057290 */ /* 0x000fc8000fffe1ff */
[----:B------:R-:W-:Y:S02]  /*10e0*/  UIMAD UR5, UR7, UR5, UR23 ;  /* 0x00000005070572a4 */ /* 0x000fe4000f8e0217 */
[----:B------:R-:W-:-:S04]  /*10f0*/  UIADD3 UR4, UPT, UPT, -UR6, URZ, URZ ;  /* 0x000000ff06047290 */ /* 0x000fc8000fffe1ff */
[----:B------:R-:W-:Y:S01]  /*1100*/  IMAD.U32 R54, RZ, RZ, UR5 ;  /* 0x00000005ff367e24 */ /* 0x000fe2000f8e00ff */
[----:B------:R-:W-:-:S06]  /*1110*/  UIMAD UR4, UR8, UR4, UR28 ;  /* 0x00000004080472a4 */ /* 0x000fcc000f8e021c */
[----:B------:R-:W-:Y:S01]  /*1120*/  IMAD.U32 R53, RZ, RZ, UR4 ;  /* 0x00000004ff357e24 */ /* 0x000fe2000f8e00ff */
[----:B--2---:R-:W-:Y:S06]  /*1130*/  BRA.U UP5, `(.L_x_17) ;  /* 0x00000001056c7547 */ /* 0x004fec000b800000 */
[----:B------:R-:W-:Y:S02]  /*1140*/  R2UR UR4, R53 ;  /* 0x00000000350472ca */ /* 0x000fe400000e0000 */
[----:B------:R-:W-:-:S11]  /*1150*/  R2UR UR10, R54 ;  /* 0x00000000360a72ca */ /* 0x000fd600000e0000 */
[----:B------:R-:W-:Y:S02]  /*1160*/  UISETP.NE.AND UP0, UPT, UR4, URZ, UPT ;  /* 0x000000ff0400728c */ /* 0x000fe4000bf05270 */
[----:B------:R-:W-:Y:S02]  /*1170*/  ULOP3.LUT UR4, UR10, 0x2, URZ, 0x3c, !UPT ;  /* 0x000000020a047892 */ /* 0x000fe4000f8e3cff */
[----:B------:R-:W-:Y:S02]  /*1180*/  UISETP.GT.U32.AND UP2, UPT, UR10, 0x1, UP0 ;  /* 0x000000010a00788c */ /* 0x000fe40008744070 */
[----:B------:R-:W-:Y:S02]  /*1190*/  ULOP3.LUT UR5, UR10, 0x4, URZ, 0x3c, !UPT ;  /* 0x000000040a057892 */ /* 0x000fe4000f8e3cff */
[----:B------:R-:W-:Y:S02]  /*11a0*/  USEL UR8, URZ, 0x1, UP2 ;  /* 0x00000001ff087887 */ /* 0x000fe40009000000 */
[----:B------:R-:W-:-:S02]  /*11b0*/  USEL UR7, URZ, 0x2, UP2 ;  /* 0x00000002ff077887 */ /* 0x000fc40009000000 */
[----:B------:R-:W-:Y:S02]  /*11c0*/  UISETP.GT.U32.AND UP2, UPT, UR4, 0x1, UP0 ;  /* 0x000000010400788c */ /* 0x000fe40008744070 */
[----:B------:R-:W-:Y:S02]  /*11d0*/  ULOP3.LUT UR4, UR10, 0x6, URZ, 0x3c, !UPT ;  /* 0x000000060a047892 */ /* 0x000fe4000f8e3cff */
[----:B------:R-:W-:Y:S02]  /*11e0*/  USEL UR6, URZ, 0x4, UP2 ;  /* 0x00000004ff067887 */ /* 0x000fe40009000000 */
[----:B------:R-:W-:Y:S02]  /*11f0*/  USEL UR9, URZ, 0x8, UP2 ;  /* 0x00000008ff097887 */ /* 0x000fe40009000000 */
[----:B------:R-:W-:Y:S02]  /*1200*/  UISETP.GT.U32.AND UP2, UPT, UR5, 0x1, UP0 ;  /* 0x000000010500788c */ /* 0x000fe40008744070 */
[----:B------:R-:W-:-:S02]  /*1210*/  UISETP.GT.U32.AND UP0, UPT, UR4, 0x1, UP0 ;  /* 0x000000010400788c */ /* 0x000fc40008704070 */
[----:B------:R-:W-:Y:S02]  /*1220*/  USEL UR4, URZ, 0x10, UP2 ;  /* 0x00000010ff047887 */ /* 0x000fe40009000000 */
[----:B------:R-:W-:Y:S02]  /*1230*/  UIADD3 UR5, UPT, UPT, UR6, UR7, UR8 ;  /* 0x0000000706057290 */ /* 0x000fe4000fffe008 */
[----:B------:R-:W-:Y:S02]  /*1240*/  USEL UR7, URZ, 0x40, UP0 ;  /* 0x00000040ff077887 */ /* 0x000fe40008000000 */
[----:B------:R-:W-:Y:S02]  /*1250*/  USEL UR8, URZ, 0x20, UP2 ;  /* 0x00000020ff087887 */ /* 0x000fe40009000000 */
[----:B------:R-:W-:Y:S02]  /*1260*/  UIADD3 UR5, UPT, UPT, UR4, UR5, UR9 ;  /* 0x0000000504057290 */ /* 0x000fe4000fffe009 */
[----:B------:R-:W-:-:S02]  /*1270*/  ULOP3.LUT UR4, UR10, 0xfffffffe, URZ, 0xc0, !UPT ;  /* 0xfffffffe0a047892 */ /* 0x000fc4000f8ec0ff */
[----:B------:R-:W-:Y:S02]  /*1280*/  USEL UR6, URZ, 0x80, UP0 ;  /* 0x00000080ff067887 */ /* 0x000fe40008000000 */
[----:B------:R-:W-:-:S03]  /*1290*/  UIADD3 UR5, UPT, UPT, UR7, UR5, UR8 ;  /* 0x0000000507057290 */ /* 0x000fc6000fffe008 */
[----:B------:R-:W-:Y:S01]  /*12a0*/  UMOV UR7, 0x3 ;  /* 0x0000000300077882 */ /* 0x000fe20000000000 */
[----:B------:R-:W-:Y:S02]  /*12b0*/  UIADD3 UR5, UPT, UPT, UR5, UR6, URZ ;  /* 0x0000000605057290 */ /* 0x000fe4000fffe0ff */
[----:B------:R-:W-:-:S04]  /*12c0*/  USHF.L.U32 UR4, UR7, UR4, URZ ;  /* 0x0000000407047299 */ /* 0x000fc800080006ff */
[----:B------:R-:W-:Y:S02]  /*12d0*/  IMAD.U32 R2, RZ, RZ, UR5 ;  /* 0x00000005ff027e24 */ /* 0x000fe4000f8e00ff */
[----:B------:R-:W-:-:S07]  /*12e0*/  IMAD.U32 R0, RZ, RZ, UR4 ;  /* 0x00000004ff007e24 */ /* 0x000fce000f8e00ff */
.L_x_17:
[----:B------:R-:W1:Y:S01]  /*12f0*/  S2UR UR36, SR_CTAID.Z ;  /* 0x00000000002479c3 */ /* 0x000e620000002700 */
[----:B------:R-:W-:Y:S01]  /*1300*/  UISETP.GE.AND UP0, UPT, UR21, 0x1, UPT ;  /* 0x000000011500788c */ /* 0x000fe2000bf06270 */
[----:B------:R-:W-:Y:S01]  /*1310*/  UMOV UR26, 0x55 ;  /* 0x00000055001a7882 */ /* 0x000fe20000000000 */
[----:B------:R-:W-:-:S07]  /*1320*/  UMOV UR24, UR23 ;  /* 0x0000001700187c82 */ /* 0x000fce0008000000 */
[----:B------:R-:W-:Y:S05]  /*1330*/  BRA.U !UP0, `(.L_x_18) ;  /* 0x0000000108d47547 */ /* 0x000fea000b800000 */
[----:B------:R-:W2:Y:S01]  /*1340*/  LDCU.128 UR16, c[0x0][0xb10] ;  /* 0x00016200ff1077ac */ /* 0x000ea20008000c00 */
[----:B------:R-:W3:Y:S01]  /*1350*/  LDCU UR6, c[0x0][0x370] ;  /* 0x00006e00ff0677ac */ /* 0x000ee20008000800 */
[----:B------:R-:W4:Y:S01]  /*1360*/  LDCU UR7, c[0x0][0x374] ;  /* 0x00006e80ff0777ac */ /* 0x000f220008000800 */
[----:B------:R-:W1:Y:S01]  /*1370*/  LDCU UR22, c[0x0][0xb0c] ;  /* 0x00016180ff1677ac */ /* 0x000e620008000800 */
[----:B------:R-:W1:Y:S01]  /*1380*/  LDCU UR24, c[0x0][0xb20] ;  /* 0x00016400ff1877ac */ /* 0x000e620008000800 */
[----:B------:R-:W1:Y:S01]  /*1390*/  LDCU.64 UR8, c[0x0][0xb28] ;  /* 0x00016500ff0877ac */ /* 0x000e620008000a00 */
[----:B--2---:R-:W-:Y:S02]  /*13a0*/  UISETP.NE.AND UP3, UPT, UR18, 0x1, UPT ;  /* 0x000000011200788c */ /* 0x004fe4000bf65270 */
[----:B----4-:R-:W-:Y:S02]  /*13b0*/  UIMAD.WIDE.U32 UR10, UR7, UR19, URZ ;  /* 0x00000013070a72a5 */ /* 0x010fe4000f8e00ff */
[----:B---3--:R-:W-:-:S02]  /*13c0*/  UIMAD.WIDE.U32 UR12, UR6, UR16, URZ ;  /* 0x00000010060c72a5 */ /* 0x008fc4000f8e00ff */
[----:B-1----:R-:W-:Y:S02]  /*13d0*/  UISETP.NE.AND UP0, UPT, UR22, 0x1, UPT ;  /* 0x000000011600788c */ /* 0x002fe4000bf05270 */
[----:B------:R-:W-:Y:S01]  /*13e0*/  UIMAD.WIDE.U32 UR4, UR23, UR16, URZ ;  /* 0x00000010170472a5 */ /* 0x000fe2000f8e00ff */
[----:B------:R-:W-:Y:S02]  /*13f0*/  UMOV UR10, UR11 ;  /* 0x0000000b000a7c82 */ /* 0x000fe40008000000 */
[----:B------:R-:W-:Y:S01]  /*1400*/  UMOV UR12, UR13 ;  /* 0x0000000d000c7c82 */ /* 0x000fe20008000000 */
[----:B------:R-:W-:Y:S02]  /*1410*/  @UP3 USHF.R.U32.HI UR7, URZ, UR24, UR10 ;  /* 0x00000018ff073299 */ /* 0x000fe4000801160a */
[----:B------:R-:W-:Y:S01]  /*1420*/  UISETP.NE.AND UP2, UPT, UR21, 0x1, UPT ;  /* 0x000000011500788c */ /* 0x000fe2000bf45270 */
[----:B------:R-:W-:Y:S02]  /*1430*/  UMOV UR4, UR5 ;  /* 0x0000000500047c82 */ /* 0x000fe40008000000 */
[----:B------:R-:W-:-:S02]  /*1440*/  @UP0 USHF.R.U32.HI UR6, URZ, UR17, UR12 ;  /* 0x00000011ff060299 */ /* 0x000fc4000801160c */
[----:B------:R-:W-:Y:S02]  /*1450*/  USHF.R.U32.HI UR4, URZ, UR17, UR4 ;  /* 0x00000011ff047299 */ /* 0x000fe40008011604 */
[----:B------:R-:W-:Y:S02]  /*1460*/  UIMAD.WIDE.U32 UR12, UR28, UR19, URZ ;  /* 0x000000131c0c72a5 */ /* 0x000fe4000f8e00ff */
[----:B------:R-:W-:Y:S02]  /*1470*/  UIMAD.WIDE.U32 UR10, UR7, UR8, URZ ;  /* 0x00000008070a72a5 */ /* 0x000fe4000f8e00ff */
[----:B------:R-:W-:Y:S02]  /*1480*/  UIMAD.WIDE.U32 UR14, UR6, UR8, URZ ;  /* 0x00000008060e72a5 */ /* 0x000fe4000f8e00ff */
[----:B------:R-:W-:-:S03]  /*1490*/  USEL UR5, UR23, UR4, !UP0 ;  /* 0x0000000417057287 */ /* 0x000fc6000c000000 */
[----:B------:R-:W-:Y:S01]  /*14a0*/  UMOV UR4, UR13 ;  /* 0x0000000d00047c82 */ /* 0x000fe20008000000 */
[----:B------:R-:W-:Y:S01]  /*14b0*/  UMOV UR10, UR11 ;  /* 0x0000000b000a7c82 */ /* 0x000fe20008000000 */
[----:B------:R-:W-:Y:S02]  /*14c0*/  USHF.R.U32.HI UR4, URZ, UR24, UR4 ;  /* 0x00000018ff047299 */ /* 0x000fe40008011604 */
[----:B------:R-:W-:Y:S01]  /*14d0*/  @UP2 USHF.R.U32.HI UR7, URZ, UR9, UR10 ;  /* 0x00000009ff072299 */ /* 0x000fe2000801160a */
[----:B------:R-:W-:Y:S01]  /*14e0*/  UMOV UR14, UR15 ;  /* 0x0000000f000e7c82 */ /* 0x000fe20008000000 */
[----:B------:R-:W-:Y:S02]  /*14f0*/  USEL UR4, UR28, UR4, !UP3 ;  /* 0x000000041c047287 */ /* 0x000fe4000d800000 */
[----:B------:R-:W-:Y:S02]  /*1500*/  @UP2 USHF.R.U32.HI UR6, URZ, UR9, UR14 ;  /* 0x00000009ff062299 */ /* 0x000fe4000801160e */
[----:B------:R-:W-:-:S02]  /*1510*/  UIMAD UR7, UR7, UR21, URZ ;  /* 0x00000015070772a4 */ /* 0x000fc4000f8e02ff */
[----:B------:R-:W-:Y:S02]  /*1520*/  UIMAD UR12, UR6, UR21, URZ ;  /* 0x00000015060c72a4 */ /* 0x000fe4000f8e02ff */
[----:B------:R-:W-:Y:S02]  /*1530*/  UISETP.GE.AND UP0, UPT, UR4, UR7, UPT ;  /* 0x000000070400728c */ /* 0x000fe4000bf06270 */
[----:B------:R-:W-:Y:S02]  /*1540*/  UIMAD.WIDE.U32 UR10, UR4, UR8, URZ ;  /* 0x00000008040a72a5 */ /* 0x000fe4000f8e00ff */
[----:B------:R-:W-:Y:S02]  /*1550*/  UISETP.GE.OR UP0, UPT, UR5, UR12, UP0 ;  /* 0x0000000c0500728c */ /* 0x000fe40008706670 */
[----:B------:R-:W-:Y:S02]  /*1560*/  UIMAD.WIDE.U32 UR12, UR5, UR8, URZ ;  /* 0x00000008050c72a5 */ /* 0x000fe4000f8e00ff */
[----:B------:R-:W-:Y:S01]  /*1570*/  UIADD3 UR10, UPT, UPT, -UR4, URZ, URZ ;  /* 0x000000ff040a7290 */ /* 0x000fe2000fffe1ff */
[----:B------:R-:W-:Y:S01]  /*1580*/  UMOV UR8, UR11 ;  /* 0x0000000b00087c82 */ /* 0x000fe20008000000 */
[----:B------:R-:W-:-:S02]  /*1590*/  UIADD3 UR24, UPT, UPT, -UR5, URZ, URZ ;  /* 0x000000ff05187290 */ /* 0x000fc4000fffe1ff */
[----:B------:R-:W-:-:S03]  /*15a0*/  USHF.R.U32.HI UR8, URZ, UR9, UR8 ;  /* 0x00000009ff087299 */ /* 0x000fc60008011608 */
[----:B------:R-:W-:Y:S01]  /*15b0*/  @!UP0 UMOV UR7, UR13 ;  /* 0x0000000d00078c82 */ /* 0x000fe20008000000 */
[----:B------:R-:W-:Y:S02]  /*15c0*/  UIMAD UR28, UR18, UR10, UR28 ;  /* 0x0000000a121c72a4 */ /* 0x000fe4000f8e021c */
[----:B------:R-:W-:Y:S02]  /*15d0*/  USEL UR8, UR4, UR8, !UP2 ;  /* 0x0000000804087287 */ /* 0x000fe4000d000000 */
[----:B------:R-:W-:Y:S02]  /*15e0*/  @!UP0 USHF.R.U32.HI UR7, URZ, UR9, UR7 ;  /* 0x00000009ff078299 */ /* 0x000fe40008011607 */
[----:B------:R-:W-:Y:S02]  /*15f0*/  UIADD3 UR9, UPT, UPT, -UR8, URZ, URZ ;  /* 0x000000ff08097290 */ /* 0x000fe4000fffe1ff */
[----:B------:R-:W-:Y:S02]  /*1600*/  @!UP0 USEL UR7, UR5, UR7, !UP2 ;  /* 0x0000000705078287 */ /* 0x000fe4000d000000 */
[----:B------:R-:W-:-:S02]  /*1610*/  UIMAD UR9, UR21, UR9, UR4 ;  /* 0x00000009150972a4 */ /* 0x000fc4000f8e0204 */
[----:B------:R-:W-:Y:S02]  /*1620*/  @!UP0 UIADD3 UR8, UPT, UPT, UR8, -UR7, URZ ;  /* 0x8000000708088290 */ /* 0x000fe4000fffe0ff */
[----:B------:R-:W-:Y:S02]  /*1630*/  @!UP0 UIMAD UR6, UR9, UR6, UR7 ;  /* 0x00000006090682a4 */ /* 0x000fe4000f8e0207 */
[----:B------:R-:W-:Y:S02]  /*1640*/  @!UP0 UIMAD UR4, UR8, UR21, UR5 ;  /* 0x00000015080482a4 */ /* 0x000fe4000f8e0205 */
[----:B------:R-:W-:Y:S02]  /*1650*/  UIMAD UR24, UR22, UR24, UR23 ;  /* 0x00000018161872a4 */ /* 0x000fe4000f8e0217 */
[----:B------:R-:W-:Y:S01]  /*1660*/  UIMAD UR28, UR4, UR18, UR28 ;  /* 0x00000012041c72a4 */ /* 0x000fe2000f8e021c */
[----:B------:R-:W-:Y:S02]  /*1670*/  @!UP0 UMOV UR5, UR6 ;  /* 0x0000000600058c82 */ /* 0x000fe40008000000 */
[----:B------:R-:W-:-:S12]  /*1680*/  UIMAD UR24, UR5, UR22, UR24 ;  /* 0x00000016051872a4 */ /* 0x000fd8000f8e0218 */
.L_x_18:
[----:B------:R-:W-:Y:S02]  /*1690*/  UISETP.NE.AND UP2, UPT, UR25, 0x1, UPT ;  /* 0x000000011900788c */ /* 0x000fe4000bf45270 */
[----:B------:R-:W-:Y:S02]  /*16a0*/  UISETP.NE.AND UP0, UPT, UR20, 0x2, UPT ;  /* 0x000000021400788c */ /* 0x000fe4000bf05270 */
[----:B------:R-:W-:Y:S02]  /*16b0*/  ULOP3.LUT UR30, UR30, 0x600, URZ, 0xc0, !UPT ;  /* 0x000006001e1e7892 */ /* 0x000fe4000f8ec0ff */
[----:B------:R-:W-:-:S03]  /*16c0*/  USHF.L.U32 UR29, UR26, UR29, URZ ;  /* 0x0000001d1a1d7299 */ /* 0x000fc600080006ff */
[----:B------:R-:W-:Y:S09]  /*16d0*/  BRA.U UP2, `(.L_x_19) ;  /* 0x0000000102407547 */ /* 0x000ff2000b800000 */
[----:B------:R-:W2:Y:S01]  /*16e0*/  LDCU.128 UR8, c[0x0][0xb10] ;  /* 0x00016200ff0877ac */ /* 0x000ea20008000c00 */
[----:B------:R-:W3:Y:S01]  /*16f0*/  LDCU UR12, c[0x0][0xb0c] ;  /* 0x00016180ff0c77ac */ /* 0x000ee20008000800 */
[----:B------:R-:W4:Y:S01]  /*1700*/  LDCU UR13, c[0x0][0xb20] ;  /* 0x00016400ff0d77ac */ /* 0x000f220008000800 */
[----:B--2---:R-:W-:Y:S02]  /*1710*/  UIMAD.WIDE.U32 UR4, UR24, UR8, URZ ;  /* 0x00000008180472a5 */ /* 0x004fe4000f8e00ff */
[----:B------:R-:W-:Y:S02]  /*1720*/  UIMAD.WIDE.U32 UR6, UR28, UR11, URZ ;  /* 0x0000000b1c0672a5 */ /* 0x000fe4000f8e00ff */
[----:B---3--:R-:W-:Y:S02]  /*1730*/  UISETP.NE.AND UP2, UPT, UR12, 0x1, UPT ;  /* 0x000000010c00788c */ /* 0x008fe4000bf45270 */
[----:B------:R-:W-:-:S03]  /*1740*/  USHF.R.U32.HI UR5, URZ, UR9, UR5 ;  /* 0x00000009ff057299 */ /* 0x000fc60008011605 */
[----:B------:R-:W-:Y:S01]  /*1750*/  UMOV UR4, UR7 ;  /* 0x0000000700047c82 */ /* 0x000fe20008000000 */
[----:B------:R-:W-:Y:S02]  /*1760*/  USEL UR5, UR24, UR5, !UP2 ;  /* 0x0000000518057287 */ /* 0x000fe4000d000000 */
[----:B------:R-:W-:Y:S02]  /*1770*/  UISETP.NE.AND UP2, UPT, UR10, 0x1, UPT ;  /* 0x000000010a00788c */ /* 0x000fe4000bf45270 */
[----:B----4-:R-:W-:-:S04]  /*1780*/  USHF.R.U32.HI UR4, URZ, UR13, UR4 ;  /* 0x0000000dff047299 */ /* 0x010fc80008011604 */
[----:B------:R-:W-:-:S04]  /*1790*/  USEL UR4, UR28, UR4, !UP2 ;  /* 0x000000041c047287 */ /* 0x000fc8000d000000 */
[----:B------:R-:W-:Y:S02]  /*17a0*/  UIADD3 UR6, UPT, UPT, -UR4, UR5, URZ ;  /* 0x0000000504067290 */ /* 0x000fe4000fffe1ff */
[----:B------:R-:W-:Y:S02]  /*17b0*/  UIADD3 UR4, UPT, UPT, UR4, -UR5, URZ ;  /* 0x8000000504047290 */ /* 0x000fe4000fffe0ff */
[----:B------:R-:W-:Y:S02]  /*17c0*/  UIMAD UR28, UR6, UR10, UR28 ;  /* 0x0000000a061c72a4 */ /* 0x000fe4000f8e021c */
[----:B------:R-:W-:-:S12]  /*17d0*/  UIMAD UR24, UR4, UR12, UR24 ;  /* 0x0000000c041872a4 */ /* 0x000fd8000f8e0218 */
.L_x_19:
[----:B------:R-:W-:Y:S05]  /*17e0*/  BRA.U !UP6, `(.L_x_20) ;  /* 0x000000010e0c7547 */ /* 0x000fea000b800000 */
[----:B------:R-:W-:Y:S01]  /*17f0*/  UCGABAR_WAIT ;  /* 0x0000000000007dc7 */ /* 0x000fe20008000000 */
[----:B------:R-:W-:Y:S01]  /*1800*/  CCTL.IVALL ;  /* 0x00000000ff00798f */ /* 0x000fe20002000000 */
[----:B------:R-:W-:Y:S05]  /*1810*/  BRA `(.L_x_21) ;  /* 0x0000000000047947 */ /* 0x000fea0003800000 */
.L_x_20:
[----:B------:R-:W-:Y:S06]  /*1820*/  BAR.SYNC.DEFER_BLOCKING 0x0 ;  /* 0x0000000000007b1d */ /* 0x000fec0000010000 */
.L_x_21:
[----:B------:R-:W-:Y:S05]  /*1830*/  BRA.U UP0, `(.L_x_22) ;  /* 0x0000001500607547 */ /* 0x000fea000b800000 */
[----:B------:R-:W2:Y:S01]  /*1840*/  LDCU UR6, c[0x0][0x38c] ;  /* 0x00007180ff0677ac */ /* 0x000ea20008000800 */
[----:B------:R-:W-:Y:S01]  /*1850*/  PLOP3.LUT P1, PT, PT, PT, UP4, 0x80, 0x8 ;  /* 0x000000000008781c */ /* 0x000fe20003f2f048 */
[----:B------:R-:W-:Y:S01]  /*1860*/  IMAD.MOV.U32 R12, RZ, RZ, 0x1 ;  /* 0x00000001ff0c7424 */ /* 0x000fe200078e00ff */
[----:B------:R-:W-:Y:S01]  /*1870*/  ISETP.NE.AND P2, PT, R3, RZ, P3 ;  /* 0x000000ff0300720c */ /* 0x000fe20001f45270 */
[----:B------:R-:W-:Y:S01]  /*1880*/  UISETP.NE.AND UP1, UPT, UR20, URZ, UPT ;  /* 0x000000ff1400728c */ /* 0x000fe2000bf25270 */
[----:B------:R-:W-:Y:S02]  /*1890*/  PLOP3.LUT P1, PT, P1, PT, PT, 0x8, 0x80 ;  /* 0x000000000080781c */ /* 0x000fe40000f2e170 */
[----:B------:R-:W-:Y:S01]  /*18a0*/  CS2R R10, SRZ ;  /* 0x00000000000a7805 */ /* 0x000fe2000001ff00 */
[----:B------:R-:W-:Y:S01]  /*18b0*/  IMAD.MOV.U32 R9, RZ, RZ, RZ ;  /* 0x000000ffff097224 */ /* 0x000fe200078e00ff */
[----:B------:R-:W3:Y:S01]  /*18c0*/  LDCU UR47, c[0x0][0x370] ;  /* 0x00006e00ff2f77ac */ /* 0x000ee20008000800 */
[----:B------:R-:W-:Y:S01]  /*18d0*/  IMAD.MOV.U32 R8, RZ, RZ, 0x1 ;  /* 0x00000001ff087424 */ /* 0x000fe200078e00ff */
[----:B------:R-:W-:Y:S01]  /*18e0*/  USEL UR31, UR53, 0x2, UP1 ;  /* 0x00000002351f7887 */ /* 0x000fe20008800000 */
[----:B------:R-:W4:Y:S01]  /*18f0*/  LDCU.64 UR40, c[0x0][0x348] ;  /* 0x00006900ff2877ac */ /* 0x000f220008000a00 */
[----:B--2---:R-:W-:-:S02]  /*1900*/  UIADD3 UR5, UPT, UPT, UR6, 0x3f, URZ ;  /* 0x0000003f06057890 */ /* 0x004fc4000fffe0ff */
[----:B------:R-:W-:Y:S02]  /*1910*/  USHF.L.U32 UR55, UR23, 0x7, URZ ;  /* 0x0000000717377899 */ /* 0x000fe400080006ff */
[----:B------:R-:W-:Y:S02]  /*1920*/  USHF.R.S32.HI UR4, URZ, 0x1f, UR5 ;  /* 0x0000001fff047899 */ /* 0x000fe40008011405 */
[----:B------:R-:W-:Y:S02]  /*1930*/  UIADD3 UR54, UPT, UPT, UR6, 0x7e, URZ ;  /* 0x0000007e06367890 */ /* 0x000fe4000fffe0ff */
[----:B------:R-:W-:Y:S02]  /*1940*/  ULEA.HI UR4, UR4, UR5, URZ, 0x6 ;  /* 0x0000000504047291 */ /* 0x000fe4000f8f30ff */
[----:B------:R-:W-:Y:S02]  /*1950*/  USHF.L.U32 UR5, UR23, 0x6, URZ ;  /* 0x0000000617057899 */ /* 0x000fe400080006ff */
[----:B------:R-:W-:-:S02]  /*1960*/  USHF.R.S32.HI UR49, URZ, 0x6, UR4 ;  /* 0x00000006ff317899 */ /* 0x000fc40008011404 */
[----:B------:R-:W-:Y:S02]  /*1970*/  UIADD3 UR4, UPT, UPT, UR6, -0x1, URZ ;  /* 0xffffffff06047890 */ /* 0x000fe4000fffe0ff */
[----:B------:R-:W-:Y:S02]  /*1980*/  UISETP.LT.U32.AND UP0, UPT, UR49, 0x4, UPT ;  /* 0x000000043100788c */ /* 0x000fe4000bf01070 */
[----:B------:R-:W-:Y:S02]  /*1990*/  UISETP.GE.U32.AND UP2, UPT, UR4, -0x7f, UPT ;  /* 0xffffff810400788c */ /* 0x000fe4000bf46070 */
[----:B------:R-:W-:Y:S02]  /*19a0*/  USEL UR48, UR49, 0x4, UP0 ;  /* 0x0000000431307887 */ /* 0x000fe40008000000 */
[----:B------:R-:W-:Y:S02]  /*19b0*/  ULOP3.LUT UR5, UR5, 0x40, URZ, 0xc0, !UPT ;  /* 0x0000004005057892 */ /* 0x000fe4000f8ec0ff */
[----:B------:R-:W-:Y:S01]  /*19c0*/  UIADD3 UR4, UPT, UPT, UR48, -0x1, URZ ;  /* 0xffffffff30047890 */ /* 0x000fe2000fffe0ff */
[----:B------:R-:W2:Y:S04]  /*19d0*/  LDCU UR46, c[0x0][0x374] ;  /* 0x00006e80ff2e77ac */ /* 0x000ea80008000800 */
[----:B------:R-:W-:-:S02]  /*19e0*/  @UP2 UIADD3 UR4, UPT, UPT, UR48, URZ, URZ ;  /* 0x000000ff30042290 */ /* 0x000fc4000fffe0ff */
[----:B------:R-:W-:Y:S02]  /*19f0*/  ULEA.HI UR51, UR30, UR5, URZ, 0x1b ;  /* 0x000000051e337291 */ /* 0x000fe4000f8fd8ff */
[----:B------:R-:W-:Y:S02]  /*1a00*/  UIADD3 UR53, UPT, UPT, UR49, -UR48, URZ ;  /* 0x8000003031357290 */ /* 0x000fe4000fffe0ff */
[----:B------:R-:W-:Y:S02]  /*1a10*/  UIADD3 UR42, UPT, UPT, UR4, 0x1, URZ ;  /* 0x00000001042a7890 */ /* 0x000fe4000fffe0ff */
[----:B------:R-:W-:Y:S01]  /*1a20*/  UIADD3 UR50, UPT, UPT, -UR4, URZ, URZ ;  /* 0x000000ff04327290 */ /* 0x000fe2000fffe1ff */
[----:B---34-:R-:W-:-:S11]  /*1a30*/  UMOV UR15, URZ ;  /* 0x000000ff000f7c82 */ /* 0x018fd60008000000 */
.L_x_44:
[----:B------:R-:W-:Y:S01]  /*1a40*/  UISETP.NE.AND UP0, UPT, UR52, URZ, UPT ;  /* 0x000000ff3400728c */ /* 0x000fe2000bf05270 */
[----:B------:R-:W3:Y:S08]  /*1a50*/  S2UR UR52, SR_CgaCtaId ;  /* 0x00000000003479c3 */ /* 0x000ef00000008800 */
[----:B------:R-:W-:Y:S05]  /*1a60*/  BRA.U UP0, `(.L_x_23) ;  /* 0x0000000100347547 */ /* 0x000fea000b800000 */
[----:B------:R-:W4:Y:S01]  /*1a70*/  S2R R0, SR_CgaCtaId ;  /* 0x0000000000007919 */ /* 0x000f220000008800 */
[----:B------:R-:W-:-:S04]  /*1a80*/  MOV R2, 0x400 ;  /* 0x0000040000027802 */ /* 0x000fc80000000f00 */
[----:B----4-:R-:W-:Y:S02]  /*1a90*/  LEA R0, R0, R2, 0x18 ;  /* 0x0000000200007211 */ /* 0x010fe400078ec0ff */
[----:B------:R-:W-:-:S03]  /*1aa0*/  SHF.L.U32 R2, R8, 0x1f, RZ ;  /* 0x0000001f08027819 */ /* 0x000fc600000006ff */
[----:B------:R-:W-:-:S04]  /*1ab0*/  IMAD R0, R9, 0x8, R0 ;  /* 0x0000000809007824 */ /* 0x000fc800078e0200 */
[----:B------:R-:W4:Y:S02]  /*1ac0*/  SYNCS.PHASECHK.TRANS64.TRYWAIT P0, [R0+URZ+0x100], R2 ;  /* 0x00010002000075a7 */ /* 0x000f2400080011ff */
[----:B----4-:R-:W-:Y:S05]  /*1ad0*/  @!P0 BRA `(.L_x_24) ;  /* 0x0000009400388947 */ /* 0x010fea0003800000 */
.L_x_187:
[----:B------:R-:W-:Y:S01]  /*1ae0*/  VIADD R9, R9, 0x1 ;  /* 0x0000000109097836 */ /* 0x000fe20000000000 */
[----:B------:R4:W-:Y:S04]  /*1af0*/  SYNCS.ARRIVE.TRANS64.A1T0 RZ, [R0+URZ+0xf0], RZ ;  /* 0x0000f0ff00ff79a7 */ /* 0x0009e800081000ff */
[----:B------:R-:W-:-:S04]  /*1b00*/  ISETP.NE.AND P0, PT, R9, 0x2, PT ;  /* 0x000000020900780c */ /* 0x000fc80003f05270 */
[----:B------:R-:W-:Y:S02]  /*1b10*/  SEL R9, R9, RZ, P0 ;  /* 0x000000ff09097207 */ /* 0x000fe40000000000 */
[----:B----4-:R-:W-:-:S04]  /*1b20*/  SEL R0, RZ, 0x1, P0 ;  /* 0x00000001ff007807 */ /* 0x010fc80000000000 */
[----:B------:R-:W-:-:S07]  /*1b30*/  LOP3.LUT R8, R8, R0, RZ, 0x3c, !PT ;  /* 0x0000000008087212 */ /* 0x000fce00078e3cff */
.L_x_23:
[----:B------:R-:W-:Y:S01]  /*1b40*/  UMOV UR14, 0x400 ;  /* 0x00000400000e7882 */ /* 0x000fe20000000000 */
[----:B------:R-:W-:Y:S01]  /*1b50*/  SHF.L.U32 R0, R12, 0x1f, RZ ;  /* 0x0000001f0c007819 */ /* 0x000fe200000006ff */
[----:B---3--:R-:W-:Y:S02]  /*1b60*/  ULEA UR14, UR52, UR14, 0x18 ;  /* 0x0000000e340e7291 */ /* 0x008fe4000f8ec0ff */
[----:B------:R-:W-:Y:S02]  /*1b70*/  UISETP.GE.U32.AND UP0, UPT, UR54, 0x7f, UPT ;  /* 0x0000007f3600788c */ /* 0x000fe4000bf06070 */
[----:B------:R-:W-:Y:S02]  /*1b80*/  ULEA UR4, UR15, UR14, 0x3 ;  /* 0x0000000e0f047291 */ /* 0x000fe4000f8e18ff */
[----:B------:R-:W-:Y:S01]  /*1b90*/  ULEA UR19, UR28, UR51, 0x7 ;  /* 0x000000331c137291 */ /* 0x000fe2000f8e38ff */
[----:B------:R-:W-:-:S06]  /*1ba0*/  UMOV UR13, URZ ;  /* 0x000000ff000d7c82 */ /* 0x000fcc0008000000 */
[----:B------:R3:W4:Y:S01]  /*1bb0*/  SYNCS.PHASECHK.TRANS64.TRYWAIT P0, [UR4+0x20], R0 ;  /* 0x00002000ff0075a7 */ /* 0x0007220008001104 */
[----:B------:R-:W-:-:S04]  /*1bc0*/  ULEA.HI UR4, UR24, UR24, URZ, 0x1 ;  /* 0x0000001818047291 */ /* 0x000fc8000f8f08ff */
[----:B------:R-:W-:-:S04]  /*1bd0*/  USHF.L.U32 UR4, UR4, 0x7, URZ ;  /* 0x0000000704047899 */ /* 0x000fc800080006ff */
[----:B------:R-:W-:-:S04]  /*1be0*/  ULOP3.LUT UR35, UR4, 0xffffff00, URZ, 0xc0, !UPT ;  /* 0xffffff0004237892 */ /* 0x000fc8000f8ec0ff */
[----:B------:R-:W-:Y:S01]  /*1bf0*/  ULOP3.LUT UR35, UR35, 0x80, UR55, 0xf8, !UPT ;  /* 0x0000008023237892 */ /* 0x000fe2000f8ef837 */
[----:B------:R-:W-:Y:S11]  /*1c00*/  BRA.U !UP0, `(.L_x_25) ;  /* 0x0000000108f87547 */ /* 0x000ff6000b800000 */
[----:B------:R-:W-:Y:S01]  /*1c10*/  UMOV UR21, UR50 ;  /* 0x0000003200157c82 */ /* 0x000fe20008000000 */
[----:B------:R-:W-:Y:S01]  /*1c20*/  UMOV UR4, UR15 ;  /* 0x0000000f00047c82 */ /* 0x000fe20008000000 */
[----:B------:R-:W-:-:S05]  /*1c30*/  UMOV UR26, 0x20 ;  /* 0x00000020001a7882 */ /* 0x000fca0000000000 */
.L_x_31:
[----:B------:R-:W-:Y:S01]  /*1c40*/  ULEA UR33, UR4, UR14, 0x3 ;  /* 0x0000000e04217291 */ /* 0x000fe2000f8e18ff */
[----:B------:R-:W-:Y:S01]  /*1c50*/  @P3 MOV R2, 0x18000 ;  /* 0x0001800000023802 */ /* 0x000fe20000000f00 */
[----:B--2-4-:R-:W-:Y:S10]  /*1c60*/  @P0 BRA `(.L_x_26) ;  /* 0x00000000000c0947 */ /* 0x014ff40003800000 */
[----:B------:R-:W-:-:S04]  /*1c70*/  SHF.L.U32 R3, R12, 0x1f, RZ ;  /* 0x0000001f0c037819 */ /* 0x000fc800000006ff */
[----:B------:R-:W4:Y:S02]  /*1c80*/  SYNCS.PHASECHK.TRANS64.TRYWAIT P0, [UR33+0x20], R3 ;  /* 0x00002003ff0075a7 */ /* 0x000f240008001121 */
[----:B----4-:R-:W-:Y:S05]  /*1c90*/  @!P0 BRA `(.L_x_27) ;  /* 0x0000009000dc8947 */ /* 0x010fea0003800000 */
.L_x_26:
[----:B------:R4:W-:Y:S01]  /*1ca0*/  @P3 SYNCS.ARRIVE.TRANS64 RZ, [UR33], R2 ;  /* 0x00000002ffff39a7 */ /* 0x0009e20008000021 */
[----:B------:R-:W-:Y:S02]  /*1cb0*/  ULOP3.LUT UR5, UR31, 0x2, URZ, 0xfc, !UPT ;  /* 0x000000021f057892 */ /* 0x000fe4000f8efcff */
[----:B------:R-:W-:Y:S02]  /*1cc0*/  UIADD3 UR21, UPT, UPT, UR21, 0x1, URZ ;  /* 0x0000000115157890 */ /* 0x000fe4000fffe0ff */
[----:B------:R-:W-:Y:S02]  /*1cd0*/  UISETP.NE.AND UP0, UPT, UR5, 0x2, UPT ;  /* 0x000000020500788c */ /* 0x000fe4000bf05270 */
[----:B------:R-:W-:-:S07]  /*1ce0*/  UISETP.NE.AND UP2, UPT, UR21, 0x1, UPT ;  /* 0x000000011500788c */ /* 0x000fce000bf45270 */
[----:B------:R-:W-:Y:S05]  /*1cf0*/  BRA.U UP0, `(.L_x_28) ;  /* 0x0000000100047547 */ /* 0x000fea000b800000 */
[----:B-12---:R-:W-:Y:S05]  /*1d00*/  BPT.TRAP 0x1 ;  /* 0x000000040000795c */ /* 0x006fea0000300000 */
.L_x_28:
[----:B------:R-:W-:Y:S04]  /*1d10*/  BSSY.RECONVERGENT B0, `(.L_x_29) ;  /* 0x0000003000007945 */ /* 0x000fe80003800200 */
[----:B------:R-:W-:Y:S05]  /*1d20*/  @!P2 BRA `(.L_x_30) ;  /* 0x000000000004a947 */ /* 0x000fea0003800000 */
[----:B-12---:R-:W-:Y:S05]  /*1d30*/  BPT.TRAP 0x1 ;  /* 0x000000040000795c */ /* 0x006fea0000300000 */
.L_x_30:
[----:B-12---:R-:W-:Y:S05]  /*1d40*/  BSYNC.RECONVERGENT B0 ;  /* 0x0000000000007941 */ /* 0x006fea0003800200 */
.L_x_29:
[----:B------:R-:W-:Y:S02]  /*1d50*/  UIADD3 UR5, UPT, UPT, UR4, 0x1, URZ ;  /* 0x0000000104057890 */ /* 0x000fe4000fffe0ff */
[----:B------:R-:W-:Y:S02]  /*1d60*/  ULEA UR8, UR4, UR30, 0xc ;  /* 0x0000001e04087291 */ /* 0x000fe4000f8e60ff */
[----:B------:R-:W-:Y:S02]  /*1d70*/  UISETP.NE.AND UP0, UPT, UR5, 0x4, UPT ;  /* 0x000000040500788c */ /* 0x000fe4000bf05270 */
[----:B------:R-:W-:Y:S02]  /*1d80*/  ULEA UR24, UR4, UR14, 0xf ;  /* 0x0000000e04187291 */ /* 0x000fe4000f8e78ff */
[----:B------:R-:W-:Y:S02]  /*1d90*/  USEL UR6, URZ, 0x1, UP0 ;  /* 0x00000001ff067887 */ /* 0x000fe40008000000 */
[----:B------:R-:W-:-:S02]  /*1da0*/  USEL UR15, UR5, URZ, UP0 ;  /* 0x000000ff050f7287 */ /* 0x000fc40008000000 */
[----:B------:R-:W-:Y:S02]  /*1db0*/  UIADD3 UR4, UP0, UPT, UR40, 0x180, URZ ;  /* 0x0000018028047890 */ /* 0x000fe4000ff1e0ff */
[----:B------:R-:W-:Y:S01]  /*1dc0*/  ULEA UR5, UR15, UR14, 0x3 ;  /* 0x0000000e0f057291 */ /* 0x000fe2000f8e18ff */
[----:B------:R-:W-:Y:S01]  /*1dd0*/  LOP3.LUT R12, R12, UR6, RZ, 0x3c, !PT ;  /* 0x000000060c0c7c12 */ /* 0x000fe2000f8e3cff */
[----:B------:R-:W-:Y:S02]  /*1de0*/  UIADD3 UR6, UP1, UPT, UR40, 0x80, URZ ;  /* 0x0000008028067890 */ /* 0x000fe4000ff3e0ff */
[----:B------:R-:W-:Y:S01]  /*1df0*/  ULEA UR8, UR8, UR14, 0x2 ;  /* 0x0000000e08087291 */ /* 0x000fe2000f8e10ff */
[----:B---3--:R-:W-:Y:S01]  /*1e00*/  SHF.L.U32 R0, R12, 0x1f, RZ ;  /* 0x0000001f0c007819 */ /* 0x008fe200000006ff */
[----:B------:R-:W-:Y:S02]  /*1e10*/  UIADD3 UR34, UPT, UPT, UR26, -0x20, URZ ;  /* 0xffffffe01a227890 */ /* 0x000fe4000fffe0ff */
[----:B------:R-:W-:Y:S01]  /*1e20*/  ULOP3.LUT UR33, UR33, 0xfefffff8, URZ, 0xc0, !UPT ;  /* 0xfefffff821217892 */ /* 0x000fe2000f8ec0ff */
[----:B------:R1:W2:Y:S01]  /*1e30*/  SYNCS.PHASECHK.TRANS64.TRYWAIT P0, [UR5+0x20], R0 ;  /* 0x00002000ff0075a7 */ /* 0x0002a20008001105 */
[----:B------:R-:W-:-:S02]  /*1e40*/  UIADD3.X UR7, UPT, UPT, URZ, UR41, URZ, UP1, !UPT ;  /* 0x00000029ff077290 */ /* 0x000fc40008ffe4ff */
[----:B------:R-:W-:Y:S02]  /*1e50*/  UIADD3 UR32, UPT, UPT, UR24, 0x8400, URZ ;  /* 0x0000840018207890 */ /* 0x000fe4000fffe0ff */
[----:B------:R-:W-:Y:S02]  /*1e60*/  UIADD3 UR24, UPT, UPT, UR24, 0xc400, URZ ;  /* 0x0000c40018187890 */ /* 0x000fe4000fffe0ff */
[----:B------:R-:W-:Y:S02]  /*1e70*/  UIADD3.X UR5, UPT, UPT, URZ, UR41, URZ, UP0, !UPT ;  /* 0x00000029ff057290 */ /* 0x000fe400087fe4ff */
[----:B------:R-:W-:Y:S02]  /*1e80*/  UIADD3 UR16, UPT, UPT, UR8, 0x28400, URZ ;  /* 0x0002840008107890 */ /* 0x000fe4000fffe0ff */
[----:B------:R-:W-:Y:S02]  /*1e90*/  UPRMT UR13, URZ, 0x5410, UR29 ;  /* 0x00005410ff0d7896 */ /* 0x000fe4000800001d */
[----:B------:R-:W-:Y:S01]  /*1ea0*/  UIADD3 UR8, UPT, UPT, UR8, 0x2a400, URZ ;  /* 0x0002a40008087890 */ /* 0x000fe2000fffe0ff */
[----:B------:R-:W-:Y:S01]  /*1eb0*/  UMOV UR22, 0x0 ;  /* 0x0000000000167882 */ /* 0x000fe20000000000 */
[----:B------:R-:W-:Y:S01]  /*1ec0*/  UMOV UR23, 0x10000000 ;  /* 0x1000000000177882 */ /* 0x000fe20000000000 */
[----:B------:R-:W-:Y:S01]  /*1ed0*/  UMOV UR27, UR35 ;  /* 0x00000023001b7c82 */ /* 0x000fe20008000000 */
[----:B------:R-:W-:Y:S01]  /*1ee0*/  UMOV UR28, UR36 ;  /* 0x00000024001c7c82 */ /* 0x000fe20008000000 */
[----:B------:R-:W-:Y:S01]  /*1ef0*/  UMOV UR25, UR33 ;  /* 0x0000002100197c82 */ /* 0x000fe20008000000 */
[----:B------:R-:W-:Y:S01]  /*1f00*/  UMOV UR20, UR36 ;  /* 0x0000002400147c82 */ /* 0x000fe20008000000 */
[----:B------:R-:W-:Y:S01]  /*1f10*/  UMOV UR17, UR33 ;  /* 0x0000002100117c82 */ /* 0x000fe20008000000 */
[----:B------:R-:W-:Y:S01]  /*1f20*/  UMOV UR18, UR34 ;  /* 0x0000002200127c82 */ /* 0x000fe20008000000 */
[----:B------:R-:W-:Y:S01]  /*1f30*/  UTMALDG.3D.2CTA [UR32], [UR6], desc[UR22] ;  /* 0x00001620060075b4 */ /* 0x000fe20008211000 */
[----:B------:R-:W-:Y:S01]  /*1f40*/  UMOV UR10, UR26 ;  /* 0x0000001a000a7c82 */ /* 0x000fe20008000000 */
[----:B------:R-:W-:Y:S01]  /*1f50*/  UMOV UR11, UR19 ;  /* 0x00000013000b7c82 */ /* 0x000fe20008000000 */
[----:B------:R-:W-:Y:S01]  /*1f60*/  UMOV UR12, UR36 ;  /* 0x00000024000c7c82 */ /* 0x000fe20008000000 */
[----:B------:R-:W-:Y:S01]  /*1f70*/  UMOV UR9, UR33 ;  /* 0x0000002100097c82 */ /* 0x000fe20008000000 */
[----:B------:R3:W-:Y:S01]  /*1f80*/  UTMALDG.3D.2CTA [UR24], [UR6], desc[UR22] ;  /* 0x00001618060075b4 */ /* 0x0007e20008211000 */
[----:B------:R-:W-:Y:S01]  /*1f90*/  UTMALDG.3D.MULTICAST.2CTA [UR16], [UR4], UR13, desc[UR22] ;  /* 0x00001610040073b4 */ /* 0x000fe2000821180d */
[----:B------:R4:W-:Y:S01]  /*1fa0*/  UTMALDG.3D.MULTICAST.2CTA [UR8], [UR4], UR13, desc[UR22] ;  /* 0x00001608040073b4 */ /* 0x0009e2000821180d */
[----:B---3--:R-:W-:Y:S01]  /*1fb0*/  UIADD3 UR26, UPT, UPT, UR26, 0x40, URZ ;  /* 0x000000401a1a7890 */ /* 0x008fe2000fffe0ff */
[----:B----4-:R-:W-:Y:S01]  /*1fc0*/  UMOV UR13, UR42 ;  /* 0x0000002a000d7c82 */ /* 0x010fe20008000000 */
[----:B------:R-:W-:Y:S01]  /*1fd0*/  UMOV UR4, UR15 ;  /* 0x0000000f00047c82 */ /* 0x000fe20008000000 */
[----:B-1----:R-:W-:Y:S09]  /*1fe0*/  BRA.U UP2, `(.L_x_31) ;  /* 0xfffffffd02147547 */ /* 0x002ff2000b83ffff */
.L_x_25:
[----:B------:R-:W-:Y:S01]  /*1ff0*/  ULEA UR4, UR15, UR14, 0x3 ;  /* 0x0000000e0f047291 */ /* 0x000fe2000f8e18ff */
[----:B---3--:R-:W-:Y:S01]  /*2000*/  SHF.L.U32 R0, R12, 0x1f, RZ ;  /* 0x0000001f0c007819 */ /* 0x008fe200000006ff */
[----:B------:R-:W-:Y:S01]  /*2010*/  @!P1 SYNCS.ARRIVE.TRANS64.A1T0 RZ, [UR14+0x88], RZ ;  /* 0x000088ffffff99a7 */ /* 0x000fe2000810000e */
[----:B------:R-:W-:-:S06]  /*2020*/  UISETP.GT.AND UP0, UPT, UR49, UR48, UPT ;  /* 0x000000303100728c */ /* 0x000fcc000bf04270 */
[----:B------:R3:W1:Y:S03]  /*2030*/  SYNCS.PHASECHK.TRANS64.TRYWAIT P1, [UR4+0x20], R0 ;  /* 0x00002000ff0075a7 */ /* 0x0006660008021104 */
[----:B------:R-:W-:Y:S05]  /*2040*/  BRA.U !UP0, `(.L_x_32) ;  /* 0x0000000508047547 */ /* 0x000fea000b800000 */
[----:B------:R-:W-:Y:S01]  /*2050*/  UIADD3 UR37, UPT, UPT, UR53, UR13, URZ ;  /* 0x0000000d35257290 */ /* 0x000fe2000fffe0ff */
[----:B------:R-:W-:-:S11]  /*2060*/  UMOV UR6, UR15 ;  /* 0x0000000f00067c82 */ /* 0x000fd60008000000 */
.L_x_40:
[----:B------:R-:W-:Y:S01]  /*2070*/  ULEA UR7, UR6, UR14, 0x3 ;  /* 0x0000000e06077291 */ /* 0x000fe2000f8e18ff */
[----:B------:R-:W-:Y:S01]  /*2080*/  @P3 MOV R2, 0x18000 ;  /* 0x0001800000023802 */ /* 0x000fe20000000f00 */
[----:B-12---:R-:W-:Y:S10]  /*2090*/  @P1 BRA `(.L_x_33) ;  /* 0x00000000000c1947 */ /* 0x006ff40003800000 */
[----:B------:R-:W-:-:S04]  /*20a0*/  SHF.L.U32 R3, R12, 0x1f, RZ ;  /* 0x0000001f0c037819 */ /* 0x000fc800000006ff */
[----:B--2-4-:R-:W1:Y:S02]  /*20b0*/  SYNCS.PHASECHK.TRANS64.TRYWAIT P0, [UR7+0x20], R3 ;  /* 0x00002003ff0075a7 */ /* 0x014e640008001107 */
[----:B-1----:R-:W-:Y:S05]  /*20c0*/  @!P0 BRA `(.L_x_34) ;  /* 0x0000008c00e88947 */ /* 0x002fea0003800000 */
.L_x_33:
[----:B------:R1:W-:Y:S01]  /*20d0*/  @P3 SYNCS.ARRIVE.TRANS64 RZ, [UR7], R2 ;  /* 0x00000002ffff39a7 */ /* 0x0003e20008000007 */
[----:B------:R-:W-:-:S04]  /*20e0*/  ULOP3.LUT UR4, UR31, 0x2, URZ, 0xfc, !UPT ;  /* 0x000000021f047892 */ /* 0x000fc8000f8efcff */
[----:B------:R-:W-:-:S09]  /*20f0*/  UISETP.NE.AND UP0, UPT, UR4, 0x2, UPT ;  /* 0x000000020400788c */ /* 0x000fd2000bf05270 */
[----:B------:R-:W-:Y:S05]  /*2100*/  BRA.U UP0, `(.L_x_35) ;  /* 0x0000000100047547 */ /* 0x000fea000b800000 */
[----:B--2---:R-:W-:Y:S05]  /*2110*/  BPT.TRAP 0x1 ;  /* 0x000000040000795c */ /* 0x004fea0000300000 */
.L_x_35:
[----:B------:R-:W-:Y:S04]  /*2120*/  BSSY.RECONVERGENT B0, `(.L_x_36) ;  /* 0x0000003000007945 */ /* 0x000fe80003800200 */
[----:B------:R-:W-:Y:S05]  /*2130*/  @!P2 BRA `(.L_x_37) ;  /* 0x000000000004a947 */ /* 0x000fea0003800000 */
[----:B--2---:R-:W-:Y:S05]  /*2140*/  BPT.TRAP 0x1 ;  /* 0x000000040000795c */ /* 0x004fea0000300000 */
.L_x_37:
[----:B--2---:R-:W-:Y:S05]  /*2150*/  BSYNC.RECONVERGENT B0 ;  /* 0x0000000000007941 */ /* 0x004fea0003800200 */
.L_x_36:
[----:B------:R-:W-:Y:S01]  /*2160*/  UIADD3 UR4, UPT, UPT, UR6, 0x1, URZ ;  /* 0x0000000106047890 */ /* 0x000fe2000fffe0ff */
[----:B------:R-:W-:Y:S01]  /*2170*/  BSSY.RECONVERGENT B0, `(.L_x_38) ;  /* 0x000002a000007945 */ /* 0x000fe20003800200 */
[----:B----4-:R-:W-:Y:S02]  /*2180*/  ELECT P0, URZ, PT ;  /* 0x0000000000ff782f */ /* 0x010fe40003800000 */
[----:B------:R-:W-:-:S04]  /*2190*/  UISETP.NE.AND UP0, UPT, UR4, 0x4, UPT ;  /* 0x000000040400788c */ /* 0x000fc8000bf05270 */
[----:B------:R-:W-:Y:S02]  /*21a0*/  USEL UR5, URZ, 0x1, UP0 ;  /* 0x00000001ff057887 */ /* 0x000fe40008000000 */
[----:B------:R-:W-:-:S04]  /*21b0*/  USEL UR15, UR4, URZ, UP0 ;  /* 0x000000ff040f7287 */ /* 0x000fc80008000000 */
[----:B------:R-:W-:Y:S01]  /*21c0*/  ULEA UR4, UR15, UR14, 0x3 ;  /* 0x0000000e0f047291 */ /* 0x000fe2000f8e18ff */
[----:B------:R-:W-:-:S04]  /*21d0*/  LOP3.LUT R12, R12, UR5, RZ, 0x3c, !PT ;  /* 0x000000050c0c7c12 */ /* 0x000fc8000f8e3cff */
[----:B-1-3--:R-:W-:-:S04]  /*21e0*/  SHF.L.U32 R0, R12, 0x1f, RZ ;  /* 0x0000001f0c007819 */ /* 0x00afc800000006ff */
[----:B------:R1:W2:Y:S01]  /*21f0*/  SYNCS.PHASECHK.TRANS64.TRYWAIT P1, [UR4+0x20], R0 ;  /* 0x00002000ff0075a7 */ /* 0x0002a20008021104 */
[----:B------:R-:W-:Y:S05]  /*2200*/  @!P0 BRA `(.L_x_39) ;  /* 0x0000000000808947 */ /* 0x000fea0003800000 */
[----:B------:R-:W-:Y:S02]  /*2210*/  ULEA UR8, UR6, UR30, 0xc ;  /* 0x0000001e06087291 */ /* 0x000fe4000f8e60ff */
[----:B------:R-:W-:Y:S02]  /*2220*/  ULEA UR24, UR6, UR14, 0xf ;  /* 0x0000000e06187291 */ /* 0x000fe4000f8e78ff */
[----:B------:R-:W-:Y:S02]  /*2230*/  UIADD3 UR4, UP1, UPT, UR40, 0x80, URZ ;  /* 0x0000008028047890 */ /* 0x000fe4000ff3e0ff */
[----:B------:R-:W-:Y:S02]  /*2240*/  USHF.L.U32 UR34, UR13, 0x6, URZ ;  /* 0x000000060d227899 */ /* 0x000fe400080006ff */
[----:B------:R-:W-:Y:S02]  /*2250*/  UIADD3 UR22, UP0, UPT, UR40, 0x180, URZ ;  /* 0x0000018028167890 */ /* 0x000fe4000ff1e0ff */
[----:B------:R-:W-:-:S02]  /*2260*/  ULEA UR8, UR8, UR14, 0x2 ;  /* 0x0000000e08087291 */ /* 0x000fc4000f8e10ff */
[----:B------:R-:W-:Y:S02]  /*2270*/  ULOP3.LUT UR33, UR7, 0xfefffff8, URZ, 0xc0, !UPT ;  /* 0xfefffff807217892 */ /* 0x000fe4000f8ec0ff */
[----:B------:R-:W-:Y:S02]  /*2280*/  UIADD3.X UR5, UPT, UPT, URZ, UR41, URZ, UP1, !UPT ;  /* 0x00000029ff057290 */ /* 0x000fe40008ffe4ff */
[----:B------:R-:W-:Y:S02]  /*2290*/  UIADD3 UR32, UPT, UPT, UR24, 0x8400, URZ ;  /* 0x0000840018207890 */ /* 0x000fe4000fffe0ff */
[----:B------:R-:W-:Y:S02]  /*22a0*/  UIADD3 UR26, UPT, UPT, UR34, 0x20, URZ ;  /* 0x00000020221a7890 */ /* 0x000fe4000fffe0ff */
[----:B------:R-:W-:Y:S02]  /*22b0*/  UIADD3 UR24, UPT, UPT, UR24, 0xc400, URZ ;  /* 0x0000c40018187890 */ /* 0x000fe4000fffe0ff */
[----:B------:R-:W-:-:S02]  /*22c0*/  UIADD3.X UR23, UPT, UPT, URZ, UR41, URZ, UP0, !UPT ;  /* 0x00000029ff177290 */ /* 0x000fc400087fe4ff */
        /* <DEDUP_REMOVED lines=11> */
[----:B------:R3:W-:Y:S01]  /*2380*/  UTMALDG.3D.2CTA [UR32], [UR4], desc[UR38] ;  /* 0x00002620040075b4 */ /* 0x0007e20008211000 */
[----:B------:R-:W-:Y:S01]  /*2390*/  UMOV UR11, UR19 ;  /* 0x00000013000b7c82 */ /* 0x000fe20008000000 */
[----:B------:R-:W-:Y:S01]  /*23a0*/  UMOV UR12, UR36 ;  /* 0x00000024000c7c82 */ /* 0x000fe20008000000 */
[----:B------:R-:W-:Y:S01]  /*23b0*/  UMOV UR9, UR33 ;  /* 0x0000002100097c82 */ /* 0x000fe20008000000 */
[----:B------:R-:W-:Y:S01]  /*23c0*/  UMOV UR10, UR26 ;  /* 0x0000001a000a7c82 */ /* 0x000fe20008000000 */
[----:B------:R3:W-:Y:S01]  /*23d0*/  UTMALDG.3D.2CTA [UR24], [UR4], desc[UR38] ;  /* 0x00002618040075b4 */ /* 0x0007e20008211000 */
[----:B------:R3:W-:Y:S01]  /*23e0*/  UTMALDG.3D.MULTICAST.2CTA [UR16], [UR22], UR21, desc[UR38] ;  /* 0x00002610160073b4 */ /* 0x0007e20008211815 */
[----:B------:R3:W-:Y:S02]  /*23f0*/  UTMALDG.3D.MULTICAST.2CTA [UR8], [UR22], UR21, desc[UR38] ;  /* 0x00002608160073b4 */ /* 0x0007e40008211815 */
[----:B---3--:R-:W-:Y:S01]  /*2400*/  NOP ;  /* 0x0000000000007918 */ /* 0x008fe20000000000 */
.L_x_39:
[----:B------:R-:W-:Y:S05]  /*2410*/  BSYNC.RECONVERGENT B0 ;  /* 0x0000000000007941 */ /* 0x000fea0003800200 */
.L_x_38:
[----:B------:R-:W-:Y:S01]  /*2420*/  UIADD3 UR13, UPT, UPT, UR13, 0x1, URZ ;  /* 0x000000010d0d7890 */ /* 0x000fe2000fffe0ff */
[----:B------:R-:W-:-:S03]  /*2430*/  UMOV UR6, UR15 ;  /* 0x0000000f00067c82 */ /* 0x000fc60008000000 */
[----:B------:R-:W-:-:S09]  /*2440*/  UISETP.NE.AND UP0, UPT, UR13, UR37, UPT ;  /* 0x000000250d00728c */ /* 0x000fd2000bf05270 */
[----:B------:R-:W-:Y:S05]  /*2450*/  BRA.U UP0, `(.L_x_40) ;  /* 0xfffffffd00047547 */ /* 0x000fea000b83ffff */
.L_x_32:
[C---:B------:R-:W-:Y:S01]  /*2460*/  LEA R3, R11.reuse, UR14, 0x3 ;  /* 0x0000000e0b037c11 */ /* 0x040fe2000f8e18ff */
[----:B------:R-:W-:Y:S01]  /*2470*/  NOP ;  /* 0x0000000000007918 */ /* 0x000fe20000000000 */
[----:B-1-3--:R-:W-:Y:S02]  /*2480*/  SHF.L.U32 R0, R10, 0x1f, RZ ;  /* 0x0000001f0a007819 */ /* 0x00afe400000006ff */
[----:B------:R-:W-:Y:S02]  /*2490*/  LEA R4, R11, UR14, 0x4 ;  /* 0x0000000e0b047c11 */ /* 0x000fe4000f8e20ff */
[----:B--2-4-:R-:W1:Y:S02]  /*24a0*/  SYNCS.PHASECHK.TRANS64.TRYWAIT P0, [R3+URZ+0x90], R0 ;  /* 0x00009000030075a7 */ /* 0x014e6400080011ff */
[----:B-1----:R-:W-:Y:S05]  /*24b0*/  @!P0 BRA `(.L_x_41) ;  /* 0x0000008c00048947 */ /* 0x002fea0003800000 */
.L_x_190:
[----:B------:R-:W2:Y:S01]  /*24c0*/  LDS.128 R4, [R4+0x120] ;  /* 0x0001200004047984 */ /* 0x000ea20000000c00 */
[----:B------:R-:W-:Y:S01]  /*24d0*/  UISETP.GE.AND UP0, UPT, UR45, 0x1, UPT ;  /* 0x000000012d00788c */ /* 0x000fe2000bf06270 */
[----:B------:R-:W-:Y:S01]  /*24e0*/  @!PT LDS RZ, [RZ] ;  /* 0x00000000fffff984 */ /* 0x000fe20000000800 */
[----:B------:R-:W-:Y:S01]  /*24f0*/  @!PT LDS RZ, [RZ] ;  /* 0x00000000fffff984 */ /* 0x000fe20000000800 */
[----:B------:R-:W-:Y:S01]  /*2500*/  @!PT LDS RZ, [RZ] ;  /* 0x00000000fffff984 */ /* 0x000fe20000000800 */
[----:B------:R-:W-:Y:S01]  /*2510*/  @!PT LDS RZ, [RZ] ;  /* 0x00000000fffff984 */ /* 0x000fe20000000800 */
[----:B------:R3:W-:Y:S06]  /*2520*/  MEMBAR.ALL.CTA ;  /* 0x0000000000007992 */ /* 0x0007ec0000008000 */
[----:B---3--:R-:W3:Y:S01]  /*2530*/  FENCE.VIEW.ASYNC.S ;  /* 0x00000000000073c6 */ /* 0x008ee20000000000 */
[----:B--2---:R-:W-:-:S13]  /*2540*/  LOP3.LUT P0, RZ, R6, 0x1, RZ, 0xc0, !PT ;  /* 0x0000000106ff7812 */ /* 0x004fda000780c0ff */
[----:B---3--:R-:W-:Y:S01]  /*2550*/  VOTEU.ANY UP1, P0 ;  /* 0x0000000000ff7886 */ /* 0x008fe20000020100 */
[----:B------:R-:W-:-:S13]  /*2560*/  PLOP3.LUT P0, PT, PT, PT, UP1, 0x80, 0x8 ;  /* 0x000000000008781c */ /* 0x000fda0003f0f018 */
[----:B-1----:R-:W-:Y:S02]  /*2570*/  @P0 LOP3.LUT R0, R5, 0xffff, RZ, 0xc0, !PT ;  /* 0x0000ffff05000812 */ /* 0x002fe400078ec0ff */
[----:B------:R-:W-:Y:S02]  /*2580*/  @P0 MOV R2, R4 ;  /* 0x0000000400020202 */ /* 0x000fe40000000f00 */
[----:B------:R-:W-:Y:S01]  /*2590*/  @P0 R2UR UR5, R0 ;  /* 0x00000000000502ca */ /* 0x000fe200000e0000 */
[----:B------:R-:W-:Y:S01]  /*25a0*/  VIADD R0, R3, 0xa0 ;  /* 0x000000a003007836 */ /* 0x000fe20000000000 */
[----:B------:R-:W-:Y:S02]  /*25b0*/  @P0 SHF.R.U32.HI R4, RZ, 0x10, R5 ;  /* 0x00000010ff040819 */ /* 0x000fe40000011605 */
[----:B------:R-:W-:Y:S02]  /*25c0*/  @P0 R2UR UR6, R2 ;  /* 0x00000000020602ca */ /* 0x000fe400000e0000 */
[----:B------:R-:W-:-:S02]  /*25d0*/  PRMT R0, RZ, 0x654, R0 ;  /* 0x00000654ff007816 */ /* 0x000fc40000000000 */
[----:B------:R-:W-:Y:S02]  /*25e0*/  @P0 R2UR UR4, R4 ;  /* 0x00000000040402ca */ /* 0x000fe400000e0000 */
[----:B------:R1:W-:Y:S03]  /*25f0*/  SYNCS.ARRIVE.TRANS64.RED.A1T0 RZ, [R0+URZ], RZ ;  /* 0x000000ff00ff79a7 */ /* 0x0003e600081004ff */
[----:B------:R-:W-:-:S04]  /*2600*/  @UP1 UMOV UR43, UR5 ;  /* 0x00000005002b1c82 */ /* 0x000fc80008000000 */
[----:B------:R-:W-:-:S04]  /*2610*/  @UP1 UMOV UR44, UR6 ;  /* 0x00000006002c1c82 */ /* 0x000fc80008000000 */
[----:B------:R-:W-:Y:S01]  /*2620*/  @UP1 UMOV UR36, UR4 ;  /* 0x0000000400241c82 */ /* 0x000fe20008000000 */
[----:B------:R-:W-:Y:S05]  /*2630*/  BRA.U !UP0, `(.L_x_42) ;  /* 0x0000000108d47547 */ /* 0x000fea000b800000 */
[----:B------:R-:W2:Y:S01]  /*2640*/  LDCU.128 UR16, c[0x0][0xb10] ;  /* 0x00016200ff1077ac */ /* 0x000ea20008000c00 */
[----:B------:R-:W3:Y:S01]  /*2650*/  LDCU UR23, c[0x0][0xb20] ;  /* 0x00016400ff1777ac */ /* 0x000ee20008000800 */
[----:B------:R-:W4:Y:S01]  /*2660*/  LDCU UR22, c[0x0][0xb0c] ;  /* 0x00016180ff1677ac */ /* 0x000f220008000800 */
[----:B------:R-:W1:Y:S01]  /*2670*/  LDCU.64 UR8, c[0x0][0xb28] ;  /* 0x00016500ff0877ac */ /* 0x000e620008000a00 */
[----:B------:R-:W-:Y:S02]  /*2680*/  UISETP.NE.AND UP3, UPT, UR45, 0x1, UPT ;  /* 0x000000012d00788c */ /* 0x000fe4000bf65270 */
[----:B--2---:R-:W-:Y:S02]  /*2690*/  UIMAD.WIDE.U32 UR6, UR46, UR19, URZ ;  /* 0x000000132e0672a5 */ /* 0x004fe4000f8e00ff */
[----:B------:R-:W-:Y:S02]  /*26a0*/  UIMAD.WIDE.U32 UR4, UR47, UR16, URZ ;  /* 0x000000102f0472a5 */ /* 0x000fe4000f8e00ff */
[----:B------:R-:W-:-:S02]  /*26b0*/  UISETP.NE.AND UP0, UPT, UR18, 0x1, UPT ;  /* 0x000000011200788c */ /* 0x000fc4000bf05270 */
[----:B------:R-:W-:Y:S01]  /*26c0*/  UIMAD.WIDE.U32 UR20, UR43, UR19, URZ ;  /* 0x000000132b1472a5 */ /* 0x000fe2000f8e00ff */
[----:B------:R-:W-:Y:S02]  /*26d0*/  UMOV UR6, UR7 ;  /* 0x0000000700067c82 */ /* 0x000fe40008000000 */
[----:B------:R-:W-:Y:S01]  /*26e0*/  UMOV UR4, UR5 ;  /* 0x0000000500047c82 */ /* 0x000fe20008000000 */
[----:B---3--:R-:W-:Y:S02]  /*26f0*/  USHF.R.U32.HI UR6, URZ, UR23, UR6 ;  /* 0x00000017ff067299 */ /* 0x008fe40008011606 */
[----:B----4-:R-:W-:Y:S02]  /*2700*/  UISETP.NE.AND UP2, UPT, UR22, 0x1, UPT ;  /* 0x000000011600788c */ /* 0x010fe4000bf45270 */
[----:B------:R-:W-:Y:S02]  /*2710*/  USHF.R.U32.HI UR4, URZ, UR17, UR4 ;  /* 0x00000011ff047299 */ /* 0x000fe40008011604 */
[----:B------:R-:W-:-:S02]  /*2720*/  USEL UR5, UR46, UR6, !UP0 ;  /* 0x000000062e057287 */ /* 0x000fc4000c000000 */
[----:B------:R-:W-:Y:S02]  /*2730*/  USEL UR6, UR47, UR4, !UP2 ;  /* 0x000000042f067287 */ /* 0x000fe4000d000000 */
[----:B-1----:R-:W-:Y:S01]  /*2740*/  UIMAD.WIDE.U32 UR10, UR5, UR8, URZ ;  /* 0x00000008050a72a5 */ /* 0x002fe2000f8e00ff */
[----:B------:R-:W-:Y:S01]  /*2750*/  UMOV UR4, UR21 ;  /* 0x0000001500047c82 */ /* 0x000fe20008000000 */
[----:B------:R-:W-:Y:S02]  /*2760*/  UIMAD.WIDE.U32 UR12, UR44, UR16, URZ ;  /* 0x000000102c0c72a5 */ /* 0x000fe4000f8e00ff */
[----:B------:R-:W-:-:S03]  /*2770*/  UIMAD.WIDE.U32 UR20, UR6, UR8, URZ ;  /* 0x00000008061472a5 */ /* 0x000fc6000f8e00ff */
[----:B------:R-:W-:Y:S01]  /*2780*/  UMOV UR10, UR11 ;  /* 0x0000000b000a7c82 */ /* 0x000fe20008000000 */
[----:B------:R-:W-:Y:S02]  /*2790*/  USHF.R.U32.HI UR4, URZ, UR23, UR4 ;  /* 0x00000017ff047299 */ /* 0x000fe40008011604 */
[----:B------:R-:W-:Y:S01]  /*27a0*/  @UP3 USHF.R.U32.HI UR5, URZ, UR9, UR10 ;  /* 0x00000009ff053299 */ /* 0x000fe2000801160a */
[----:B------:R-:W-:Y:S01]  /*27b0*/  UMOV UR12, UR13 ;  /* 0x0000000d000c7c82 */ /* 0x000fe20008000000 */
[----:B------:R-:W-:Y:S01]  /*27c0*/  UMOV UR20, UR21 ;  /* 0x0000001500147c82 */ /* 0x000fe20008000000 */
[----:B------:R-:W-:Y:S02]  /*27d0*/  USHF.R.U32.HI UR17, URZ, UR17, UR12 ;  /* 0x00000011ff117299 */ /* 0x000fe4000801160c */
[----:B------:R-:W-:Y:S02]  /*27e0*/  USEL UR4, UR43, UR4, !UP0 ;  /* 0x000000042b047287 */ /* 0x000fe4000c000000 */
[----:B------:R-:W-:-:S02]  /*27f0*/  @UP3 USHF.R.U32.HI UR6, URZ, UR9, UR20 ;  /* 0x00000009ff063299 */ /* 0x000fc40008011614 */
[----:B------:R-:W-:Y:S02]  /*2800*/  UIMAD UR7, UR45, UR5, URZ ;  /* 0x000000052d0772a4 */ /* 0x000fe4000f8e02ff */
[----:B------:R-:W-:Y:S02]  /*2810*/  USEL UR5, UR44, UR17, !UP2 ;  /* 0x000000112c057287 */ /* 0x000fe4000d000000 */
[----:B------:R-:W-:Y:S02]  /*2820*/  UIMAD UR10, UR45, UR6, URZ ;  /* 0x000000062d0a72a4 */ /* 0x000fe4000f8e02ff */
[----:B------:R-:W-:Y:S02]  /*2830*/  UISETP.GE.AND UP0, UPT, UR4, UR7, UPT ;  /* 0x000000070400728c */ /* 0x000fe4000bf06270 */
[----:B------:R-:W-:Y:S02]  /*2840*/  UIMAD.WIDE.U32 UR12, UR4, UR8, URZ ;  /* 0x00000008040c72a5 */ /* 0x000fe4000f8e00ff */
[----:B------:R-:W-:-:S02]  /*2850*/  UISETP.GE.OR UP0, UPT, UR5, UR10, UP0 ;  /* 0x0000000a0500728c */ /* 0x000fc40008706670 */
[----:B------:R-:W-:Y:S02]  /*2860*/  UIMAD.WIDE.U32 UR10, UR5, UR8, URZ ;  /* 0x00000008050a72a5 */ /* 0x000fe4000f8e00ff */
[----:B------:R-:W-:Y:S01]  /*2870*/  UIADD3 UR12, UPT, UPT, -UR4, URZ, URZ ;  /* 0x000000ff040c7290 */ /* 0x000fe2000fffe1ff */
[----:B------:R-:W-:Y:S01]  /*2880*/  UMOV UR8, UR13 ;  /* 0x0000000d00087c82 */ /* 0x000fe20008000000 */
[----:B------:R-:W-:Y:S02]  /*2890*/  UIADD3 UR10, UPT, UPT, -UR5, URZ, URZ ;  /* 0x000000ff050a7290 */ /* 0x000fe4000fffe1ff */
        /* <DEDUP_REMOVED lines=15> */
.L_x_42:
[----:B------:R-:W2:Y:S02]  /*2990*/  LDCU UR4, c[0x0][0xb30] ;  /* 0x00016600ff0477ac */ /* 0x000ea40008000800 */
[----:B--2---:R-:W-:-:S09]  /*29a0*/  UISETP.NE.AND UP0, UPT, UR4, 0x1, UPT ;  /* 0x000000010400788c */ /* 0x004fd2000bf05270 */
[----:B------:R-:W-:Y:S05]  /*29b0*/  BRA.U UP0, `(.L_x_43) ;  /* 0x0000000100447547 */ /* 0x000fea000b800000 */
[----:B------:R-:W2:Y:S01]  /*29c0*/  LDCU.128 UR8, c[0x0][0xb10] ;  /* 0x00016200ff0877ac */ /* 0x000ea20008000c00 */
[----:B------:R-:W3:Y:S01]  /*29d0*/  LDCU UR12, c[0x0][0xb0c] ;  /* 0x00016180ff0c77ac */ /* 0x000ee20008000800 */
[----:B------:R-:W4:Y:S01]  /*29e0*/  LDCU UR13, c[0x0][0xb20] ;  /* 0x00016400ff0d77ac */ /* 0x000f220008000800 */
[----:B--2---:R-:W-:Y:S02]  /*29f0*/  UIMAD.WIDE.U32 UR6, UR44, UR8, URZ ;  /* 0x000000082c0672a5 */ /* 0x004fe4000f8e00ff */
[----:B------:R-:W-:Y:S02]  /*2a00*/  UIMAD.WIDE.U32 UR4, UR43, UR11, URZ ;  /* 0x0000000b2b0472a5 */ /* 0x000fe4000f8e00ff */
[----:B---3--:R-:W-:Y:S02]  /*2a10*/  UISETP.NE.AND UP2, UPT, UR12, 0x1, UPT ;  /* 0x000000010c00788c */ /* 0x008fe4000bf45270 */
[----:B------:R-:W-:Y:S01]  /*2a20*/  UISETP.NE.AND UP0, UPT, UR10, 0x1, UPT ;  /* 0x000000010a00788c */ /* 0x000fe2000bf05270 */
[----:B------:R-:W-:-:S02]  /*2a30*/  UMOV UR6, UR7 ;  /* 0x0000000700067c82 */ /* 0x000fc40008000000 */
[----:B------:R-:W-:Y:S01]  /*2a40*/  UMOV UR4, UR5 ;  /* 0x0000000500047c82 */ /* 0x000fe20008000000 */
[----:B------:R-:W-:Y:S02]  /*2a50*/  USHF.R.U32.HI UR9, URZ, UR9, UR6 ;  /* 0x00000009ff097299 */ /* 0x000fe40008011606 */
[----:B----4-:R-:W-:Y:S02]  /*2a60*/  USHF.R.U32.HI UR4, URZ, UR13, UR4 ;  /* 0x0000000dff047299 */ /* 0x010fe40008011604 */
[----:B------:R-:W-:Y:S02]  /*2a70*/  USEL UR5, UR44, UR9, !UP2 ;  /* 0x000000092c057287 */ /* 0x000fe4000d000000 */
[----:B------:R-:W-:-:S04]  /*2a80*/  USEL UR4, UR43, UR4, !UP0 ;  /* 0x000000042b047287 */ /* 0x000fc8000c000000 */
[----:B------:R-:W-:Y:S02]  /*2a90*/  UIADD3 UR6, UPT, UPT, UR5, -UR4, URZ ;  /* 0x8000000405067290 */ /* 0x000fe4000fffe0ff */
[----:B------:R-:W-:Y:S02]  /*2aa0*/  UIADD3 UR4, UPT, UPT, -UR5, UR4, URZ ;  /* 0x0000000405047290 */ /* 0x000fe4000fffe1ff */
[----:B------:R-:W-:Y:S02]  /*2ab0*/  UIMAD UR43, UR6, UR10, UR43 ;  /* 0x0000000a062b72a4 */ /* 0x000fe4000f8e022b */
[----:B------:R-:W-:-:S12]  /*2ac0*/  UIMAD UR44, UR4, UR12, UR44 ;  /* 0x0000000c042c72a4 */ /* 0x000fd8000f8e022c */
.L_x_43:
[----:B------:R-:W-:Y:S01]  /*2ad0*/  VIADD R11, R11, 0x1 ;  /* 0x000000010b0b7836 */ /* 0x000fe20000000000 */
[----:B------:R-:W-:Y:S02]  /*2ae0*/  R2UR UR5, R54 ;  /* 0x00000000360572ca */ /* 0x000fe400000e0000 */
[----:B------:R-:W-:Y:S02]  /*2af0*/  R2UR UR4, R53 ;  /* 0x00000000350472ca */ /* 0x000fe400000e0000 */
[C---:B------:R-:W-:Y:S02]  /*2b00*/  ISETP.NE.AND P0, PT, R11.reuse, 0x2, PT ;  /* 0x000000020b00780c */ /* 0x040fe40003f05270 */
[----:B------:R-:W-:Y:S02]  /*2b10*/  PLOP3.LUT P1, PT, PT, PT, PT, 0x80, 0x8 ;  /* 0x000000000008781c */ /* 0x000fe40003f2f070 */
[----:B-1----:R-:W-:Y:S02]  /*2b20*/  SEL R0, RZ, 0x1, P0 ;  /* 0x00000001ff007807 */ /* 0x002fe40000000000 */
[----:B------:R-:W-:-:S02]  /*2b30*/  SEL R11, R11, RZ, P0 ;  /* 0x000000ff0b0b7207 */ /* 0x000fc40000000000 */
[----:B------:R-:W-:Y:S01]  /*2b40*/  LOP3.LUT R10, R10, R0, RZ, 0x3c, !PT ;  /* 0x000000000a0a7212 */ /* 0x000fe200078e3cff */
[----:B------:R-:W-:Y:S02]  /*2b50*/  UIADD3 UR24, UPT, UPT, UR44, UR5, URZ ;  /* 0x000000052c187290 */ /* 0x000fe4000fffe0ff */
[----:B------:R-:W-:Y:S01]  /*2b60*/  UIADD3 UR28, UPT, UPT, UR43, UR4, URZ ;  /* 0x000000042b1c7290 */ /* 0x000fe2000fffe0ff */
[----:B------:R-:W-:Y:S11]  /*2b70*/  BRA.U UP1, `(.L_x_44) ;  /* 0xffffffed01b07547 */ /* 0x000ff6000b83ffff */
[----:B------:R-:W-:Y:S01]  /*2b80*/  UIADD3 UR14, UPT, UPT, UR14, 0x20, URZ ;  /* 0x000000200e0e7890 */ /* 0x000fe2000fffe0ff */
[----:B------:R-:W-:-:S03]  /*2b90*/  SHF.L.U32 R2, R12, 0x1f, RZ ;  /* 0x0000001f0c027819 */ /* 0x000fc600000006ff */
[----:B------:R-:W-:-:S09]  /*2ba0*/  ULEA UR4, UR15, UR14, 0x3 ;  /* 0x0000000e0f047291 */ /* 0x000fd2000f8e18ff */
[----:B------:R-:W1:Y:S02]  /*2bb0*/  SYNCS.PHASECHK.TRANS64.TRYWAIT P0, [UR4], R2 ;  /* 0x00000002ff0075a7 */ /* 0x000e640008001104 */
[----:B-1----:R-:W-:Y:S05]  /*2bc0*/  @!P0 BRA `(.L_x_45) ;  /* 0x0000008400548947 */ /* 0x002fea0003800000 */
.L_x_192:
[----:B------:R-:W-:-:S04]  /*2bd0*/  UIADD3 UR4, UPT, UPT, UR15, 0x1, URZ ;  /* 0x000000010f047890 */ /* 0x000fc8000fffe0ff */
[----:B------:R-:W-:-:S04]  /*2be0*/  UISETP.NE.AND UP0, UPT, UR4, 0x4, UPT ;  /* 0x000000040400788c */ /* 0x000fc8000bf05270 */
[----:B------:R-:W-:Y:S02]  /*2bf0*/  USEL UR6, URZ, 0x1, UP0 ;  /* 0x00000001ff067887 */ /* 0x000fe40008000000 */
[----:B------:R-:W-:-:S04]  /*2c00*/  USEL UR4, UR4, URZ, UP0 ;  /* 0x000000ff04047287 */ /* 0x000fc80008000000 */
[----:B------:R-:W-:Y:S01]  /*2c10*/  ULEA UR5, UR4, UR14, 0x3 ;  /* 0x0000000e04057291 */ /* 0x000fe2000f8e18ff */
[----:B-1----:R-:W-:-:S04]  /*2c20*/  LOP3.LUT R2, R12, UR6, RZ, 0x3c, !PT ;  /* 0x000000060c027c12 */ /* 0x002fc8000f8e3cff */
[----:B------:R-:W-:-:S04]  /*2c30*/  SHF.L.U32 R3, R2, 0x1f, RZ ;  /* 0x0000001f02037819 */ /* 0x000fc800000006ff */
[----:B------:R-:W1:Y:S02]  /*2c40*/  SYNCS.PHASECHK.TRANS64.TRYWAIT P0, [UR5], R3 ;  /* 0x00000003ff0075a7 */ /* 0x000e640008001105 */
[----:B-1----:R-:W-:Y:S05]  /*2c50*/  @!P0 BRA `(.L_x_46) ;  /* 0x0000008400488947 */ /* 0x002fea0003800000 */
.L_x_194:
[----:B------:R-:W-:-:S04]  /*2c60*/  UIADD3 UR4, UPT, UPT, UR4, 0x1, URZ ;  /* 0x0000000104047890 */ /* 0x000fc8000fffe0ff */
[----:B------:R-:W-:-:S04]  /*2c70*/  UISETP.NE.AND UP0, UPT, UR4, 0x4, UPT ;  /* 0x000000040400788c */ /* 0x000fc8000bf05270 */
[----:B------:R-:W-:Y:S02]  /*2c80*/  USEL UR6, URZ, 0x1, UP0 ;  /* 0x00000001ff067887 */ /* 0x000fe40008000000 */
[----:B------:R-:W-:-:S04]  /*2c90*/  USEL UR4, UR4, URZ, UP0 ;  /* 0x000000ff04047287 */ /* 0x000fc80008000000 */
[----:B------:R-:W-:Y:S01]  /*2ca0*/  ULEA UR5, UR4, UR14, 0x3 ;  /* 0x0000000e04057291 */ /* 0x000fe2000f8e18ff */
[----:B------:R-:W-:-:S04]  /*2cb0*/  LOP3.LUT R2, R2, UR6, RZ, 0x3c, !PT ;  /* 0x0000000602027c12 */ /* 0x000fc8000f8e3cff */
[----:B-1----:R-:W-:-:S04]  /*2cc0*/  SHF.L.U32 R3, R2, 0x1f, RZ ;  /* 0x0000001f02037819 */ /* 0x002fc800000006ff */
[----:B------:R-:W1:Y:S02]  /*2cd0*/  SYNCS.PHASECHK.TRANS64.TRYWAIT P0, [UR5], R3 ;  /* 0x00000003ff0075a7 */ /* 0x000e640008001105 */
[----:B-1----:R-:W-:Y:S05]  /*2ce0*/  @!P0 BRA `(.L_x_47) ;  /* 0x00000084003c8947 */ /* 0x002fea0003800000 */
.L_x_196:
[----:B------:R-:W-:-:S04]  /*2cf0*/  UIADD3 UR4, UPT, UPT, UR4, 0x1, URZ ;  /* 0x0000000104047890 */ /* 0x000fc8000fffe0ff */
[----:B------:R-:W-:-:S04]  /*2d00*/  UISETP.NE.AND UP0, UPT, UR4, 0x4, UPT ;  /* 0x000000040400788c */ /* 0x000fc8000bf05270 */
[----:B------:R-:W-:Y:S02]  /*2d10*/  USEL UR5, URZ, 0x1, UP0 ;  /* 0x00000001ff057887 */ /* 0x000fe40008000000 */
[----:B------:R-:W-:-:S04]  /*2d20*/  USEL UR4, UR4, URZ, UP0 ;  /* 0x000000ff04047287 */ /* 0x000fc80008000000 */
[----:B------:R-:W-:Y:S01]  /*2d30*/  ULEA UR4, UR4, UR14, 0x3 ;  /* 0x0000000e04047291 */ /* 0x000fe2000f8e18ff */
[----:B------:R-:W-:-:S04]  /*2d40*/  LOP3.LUT R2, R2, UR5, RZ, 0x3c, !PT ;  /* 0x0000000502027c12 */ /* 0x000fc8000f8e3cff */
[----:B------:R-:W-:Y:S01]  /*2d50*/  SHF.L.U32 R2, R2, 0x1f, RZ ;  /* 0x0000001f02027819 */ /* 0x000fe200000006ff */
[----:B-1----:R-:W-:-:S07]  /*2d60*/  IMAD.U32 R0, RZ, RZ, UR4 ;  /* 0x00000004ff007e24 */ /* 0x002fce000f8e00ff */
.L_x_48:
[----:B-1----:R1:W2:Y:S02]  /*2d70*/  SYNCS.PHASECHK.TRANS64.TRYWAIT P0, [R0+URZ], R2 ;  /* 0x00000002000075a7 */ /* 0x0022a400080011ff */
[----:B--2---:R-:W-:Y:S05]  /*2d80*/  @!P0 NANOSLEEP.SYNCS 0x989680 ;  /* 0x009896800000895d */ /* 0x004fea0003900000 */
[----:B------:R-:W2:Y:S02]  /*2d90*/  @!P0 SYNCS.PHASECHK.TRANS64 P0, [R0+URZ], R2 ;  /* 0x00000002000085a7 */ /* 0x000ea400080010ff */
[----:B--2---:R-:W-:Y:S05]  /*2da0*/  @P0 EXIT ;  /* 0x000000000000094d */ /* 0x004fea0003800000 */
[----:B------:R-:W-:Y:S05]  /*2db0*/  BRA `(.L_x_48) ;  /* 0xfffffffc00ec7947 */ /* 0x000fea000383ffff */
.L_x_22:
[----:B------:R-:W-:-:S04]  /*2dc0*/  UISETP.NE.AND UP0, UPT, UR52, URZ, UPT ;  /* 0x000000ff3400728c */ /* 0x000fc8000bf05270 */
[----:B------:R-:W-:-:S09]  /*2dd0*/  UISETP.NE.OR UP0, UPT, UR20, 0x1, UP0 ;  /* 0x000000011400788c */ /* 0x000fd20008705670 */
[----:B------:R-:W-:Y:S05]  /*2de0*/  BRA.U UP0, `(.L_x_49) ;  /* 0x0000000500487547 */ /* 0x000fea000b800000 */
[----:B------:R-:W-:Y:S01]  /*2df0*/  ISETP.GE.U32.AND P2, PT, R3, 0x8, PT ;  /* 0x000000080300780c */ /* 0x000fe20003f46070 */
[----:B------:R-:W-:Y:S01]  /*2e00*/  IMAD.MOV.U32 R12, RZ, RZ, 0x1 ;  /* 0x00000001ff0c7424 */ /* 0x000fe200078e00ff */
[----:B------:R-:W-:Y:S02]  /*2e10*/  CS2R R10, SRZ ;  /* 0x00000000000a7805 */ /* 0x000fe4000001ff00 */
[----:B------:R-:W-:Y:S01]  /*2e20*/  CS2R R8, SRZ ;  /* 0x0000000000087805 */ /* 0x000fe2000001ff00 */
[----:B------:R-:W-:Y:S01]  /*2e30*/  UMOV UR6, 0x400 ;  /* 0x0000040000067882 */ /* 0x000fe20000000000 */
[----:B------:R-:W-:Y:S01]  /*2e40*/  UMOV UR5, URZ ;  /* 0x000000ff00057c82 */ /* 0x000fe20008000000 */
[----:B------:R-:W-:-:S12]  /*2e50*/  ULEA UR6, UR52, UR6, 0x18 ;  /* 0x0000000634067291 */ /* 0x000fd8000f8ec0ff */
.L_x_53:
[----:B------:R-:W-:Y:S02]  /*2e60*/  LEA R0, R8, UR6, 0x3 ;  /* 0x0000000608007c11 */ /* 0x000fe4000f8e18ff */
[----:B------:R-:W-:-:S03]  /*2e70*/  SHF.L.U32 R4, R9, 0x1f, RZ ;  /* 0x0000001f09047819 */ /* 0x000fc600000006ff */
[----:B------:R-:W-:Y:S01]  /*2e80*/  VIADD R5, R0, 0x100 ;  /* 0x0000010000057836 */ /* 0x000fe20000000000 */
[----:B------:R-:W2:Y:S02]  /*2e90*/  SYNCS.PHASECHK.TRANS64.TRYWAIT P0, [R0+URZ+0xf0], R4 ;  /* 0x0000f004000075a7 */ /* 0x000ea400080011ff */
[----:B--2---:R-:W-:Y:S05]  /*2ea0*/  @!P0 BRA `(.L_x_50) ;  /* 0x0000008000e48947 */ /* 0x004fea0003800000 */
.L_x_197:
[----:B------:R-:W-:Y:S01]  /*2eb0*/  ULEA UR4, UR5, UR6, 0x3 ;  /* 0x0000000605047291 */ /* 0x000fe2000f8e18ff */
[----:B--2---:R-:W-:Y:S01]  /*2ec0*/  PRMT R0, RZ, 0x654, R5 ;  /* 0x00000654ff007816 */ /* 0x004fe20000000005 */
[----:B------:R-:W-:Y:S01]  /*2ed0*/  @!P2 IMAD.MOV.U32 R4, RZ, RZ, 0x10 ;  /* 0x00000010ff04a424 */ /* 0x000fe200078e00ff */
[----:B------:R-:W-:Y:S01]  /*2ee0*/  SHF.L.U32 R5, R12, 0x1f, RZ ;  /* 0x0000001f0c057819 */ /* 0x000fe200000006ff */
[----:B------:R-:W-:Y:S01]  /*2ef0*/  UIADD3 UR7, UPT, UPT, UR4, 0x90, URZ ;  /* 0x0000009004077890 */ /* 0x000fe2000fffe0ff */
[----:B------:R2:W-:Y:S05]  /*2f00*/  SYNCS.ARRIVE.TRANS64.RED.A1T0 RZ, [R0+URZ], RZ ;  /* 0x000000ff00ff79a7 */ /* 0x0005ea00081004ff */
[----:B------:R-:W-:Y:S01]  /*2f10*/  IMAD.U32 R6, RZ, RZ, UR7 ;  /* 0x00000007ff067e24 */ /* 0x000fe2000f8e00ff */
[----:B------:R-:W3:Y:S04]  /*2f20*/  SYNCS.PHASECHK.TRANS64.TRYWAIT P0, [UR4+0xa0], R5 ;  /* 0x0000a005ff0075a7 */ /* 0x000ee80008001104 */
[----:B------:R-:W-:Y:S01]  /*2f30*/  PRMT R6, R3, 0x654, R6 ;  /* 0x0000065403067816 */ /* 0x000fe20000000006 */
[----:B--23--:R-:W-:Y:S06]  /*2f40*/  @!P0 BRA `(.L_x_51) ;  /* 0x0000008000d08947 */ /* 0x00cfec0003800000 */
.L_x_199:
[----:B------:R-:W-:Y:S01]  /*2f50*/  ULEA UR8, UR5, UR6, 0x4 ;  /* 0x0000000605087291 */ /* 0x000fe2000f8e20ff */
[----:B------:R-:W-:Y:S01]  /*2f60*/  SEL R2, R6, R2, !P2 ;  /* 0x0000000206027207 */ /* 0x000fe20005000000 */
[----:B------:R-:W-:Y:S01]  /*2f70*/  UIADD3 UR9, UPT, UPT, UR4, 0x90, URZ ;  /* 0x0000009004097890 */ /* 0x000fe2000fffe0ff */
[----:B--2---:R-:W-:Y:S01]  /*2f80*/  LEA R0, R11, UR6, 0x3 ;  /* 0x000000060b007c11 */ /* 0x004fe2000f8e18ff */
[----:B------:R-:W-:Y:S01]  /*2f90*/  UIADD3 UR8, UPT, UPT, UR8, 0x120, URZ ;  /* 0x0000012008087890 */ /* 0x000fe2000fffe0ff */
[----:B------:R2:W-:Y:S01]  /*2fa0*/  @!P2 SYNCS.ARRIVE.TRANS64.RED RZ, [R2+URZ], R4 ;  /* 0x0000000402ffa9a7 */ /* 0x0005e200080004ff */
[----:B------:R-:W-:Y:S01]  /*2fb0*/  UIADD3 UR4, UPT, UPT, UR5, 0x1, URZ ;  /* 0x0000000105047890 */ /* 0x000fe2000fffe0ff */
[----:B------:R-:W-:-:S03]  /*2fc0*/  VIADD R8, R8, 0x1 ;  /* 0x0000000108087836 */ /* 0x000fc60000000000 */
[----:B------:R-:W-:Y:S02]  /*2fd0*/  UISETP.NE.AND UP0, UPT, UR4, 0x2, UPT ;  /* 0x000000020400788c */ /* 0x000fe4000bf05270 */
[----:B------:R-:W-:Y:S01]  /*2fe0*/  ISETP.NE.AND P0, PT, R8, 0x2, PT ;  /* 0x000000020800780c */ /* 0x000fe20003f05270 */
[----:B------:R-:W-:Y:S06]  /*2ff0*/  UGETNEXTWORKID.BROADCAST [UR8], [UR9] ;  /* 0x00000000080073ca */ /* 0x000fec0008000100 */
[----:B------:R-:W-:Y:S02]  /*3000*/  USEL UR7, URZ, 0x1, UP0 ;  /* 0x00000001ff077887 */ /* 0x000fe40008000000 */
[----:B------:R-:W-:-:S04]  /*3010*/  USEL UR5, UR4, URZ, UP0 ;  /* 0x000000ff04057287 */ /* 0x000fc80008000000 */
[----:B------:R-:W-:Y:S02]  /*3020*/  LOP3.LUT R12, R12, UR7, RZ, 0x3c, !PT ;  /* 0x000000070c0c7c12 */ /* 0x000fe4000f8e3cff */
[----:B--2---:R-:W-:-:S04]  /*3030*/  SHF.L.U32 R4, R10, 0x1f, RZ ;  /* 0x0000001f0a047819 */ /* 0x004fc800000006ff */
[----:B------:R-:W2:Y:S02]  /*3040*/  SYNCS.PHASECHK.TRANS64.TRYWAIT P1, [R0+URZ+0x90], R4 ;  /* 0x00009004000075a7 */ /* 0x000ea400080211ff */
[----:B--2---:R-:W-:Y:S05]  /*3050*/  @!P1 BRA `(.L_x_52) ;  /* 0x0000008000a49947 */ /* 0x004fea0003800000 */
.L_x_200:
[C---:B--2---:R-:W-:Y:S01]  /*3060*/  LEA R4, R11.reuse, UR6, 0x4 ;  /* 0x000000060b047c11 */ /* 0x044fe2000f8e20ff */
[----:B------:R-:W-:Y:S01]  /*3070*/  VIADD R0, R0, 0xa0 ;  /* 0x000000a000007836 */ /* 0x000fe20000000000 */
[----:B------:R-:W-:Y:S01]  /*3080*/  SEL R8, R8, RZ, P0 ;  /* 0x000000ff08087207 */ /* 0x000fe20000000000 */
[----:B------:R-:W-:-:S03]  /*3090*/  VIADD R11, R11, 0x1 ;  /* 0x000000010b0b7836 */ /* 0x000fc60000000000 */
[----:B------:R-:W2:Y:S01]  /*30a0*/  LDS.128 R4, [R4+0x120] ;  /* 0x0001200004047984 */ /* 0x000ea20000000c00 */
[----:B------:R-:W-:Y:S02]  /*30b0*/  PRMT R0, RZ, 0x654, R0 ;  /* 0x00000654ff007816 */ /* 0x000fe40000000000 */
[C---:B------:R-:W-:Y:S01]  /*30c0*/  ISETP.NE.AND P1, PT, R11.reuse, 0x2, PT ;  /* 0x000000020b00780c */ /* 0x040fe20003f25270 */
[----:B------:R-:W-:Y:S01]  /*30d0*/  @!PT LDS RZ, [RZ] ;  /* 0x00000000fffff984 */ /* 0x000fe20000000800 */
[----:B------:R-:W-:Y:S01]  /*30e0*/  @!PT LDS RZ, [RZ] ;  /* 0x00000000fffff984 */ /* 0x000fe20000000800 */
[----:B------:R-:W-:Y:S01]  /*30f0*/  @!PT LDS RZ, [RZ] ;  /* 0x00000000fffff984 */ /* 0x000fe20000000800 */
[----:B------:R-:W-:Y:S01]  /*3100*/  @!PT LDS RZ, [RZ] ;  /* 0x00000000fffff984 */ /* 0x000fe20000000800 */
[----:B------:R3:W-:Y:S06]  /*3110*/  MEMBAR.ALL.CTA ;  /* 0x0000000000007992 */ /* 0x0007ec0000008000 */
[----:B---3--:R-:W3:Y:S01]  /*3120*/  FENCE.VIEW.ASYNC.S ;  /* 0x00000000000073c6 */ /* 0x008ee20000000000 */
[----:B------:R-:W-:Y:S01]  /*3130*/  SEL R11, R11, RZ, P1 ;  /* 0x000000ff0b0b7207 */ /* 0x000fe20000800000 */
[----:B---3--:R3:W-:Y:S01]  /*3140*/  SYNCS.ARRIVE.TRANS64.RED.A1T0 RZ, [R0+URZ], RZ ;  /* 0x000000ff00ff79a7 */ /* 0x0087e200081004ff */
[----:B--2---:R-:W-:-:S02]  /*3150*/  LOP3.LUT P3, RZ, R6, 0x1, RZ, 0xc0, !PT ;  /* 0x0000000106ff7812 */ /* 0x004fc4000786c0ff */
[----:B------:R-:W-:-:S04]  /*3160*/  SEL R4, RZ, 0x1, P1 ;  /* 0x00000001ff047807 */ /* 0x000fc80000800000 */
[----:B------:R-:W-:Y:S02]  /*3170*/  LOP3.LUT R10, R10, R4, RZ, 0x3c, !PT ;  /* 0x000000040a0a7212 */ /* 0x000fe400078e3cff */
[----:B---3--:R-:W-:-:S04]  /*3180*/  SEL R0, RZ, 0x1, P0 ;  /* 0x00000001ff007807 */ /* 0x008fc80000000000 */
[----:B------:R-:W-:Y:S01]  /*3190*/  LOP3.LUT R9, R9, R0, RZ, 0x3c, !PT ;  /* 0x0000000009097212 */ /* 0x000fe200078e3cff */
[----:B------:R-:W-:Y:S06]  /*31a0*/  @P3 BRA `(.L_x_53) ;  /* 0xfffffffc002c3947 */ /* 0x000fec000383ffff */
[----:B------:R-:W-:Y:S01]  /*31b0*/  ULEA UR4, UR5, UR6, 0x3 ;  /* 0x0000000605047291 */ /* 0x000fe2000f8e18ff */
[----:B------:R-:W-:-:S08]  /*31c0*/  SHF.L.U32 R2, R12, 0x1f, RZ ;  /* 0x0000001f0c027819 */ /* 0x000fd000000006ff */
[----:B------:R-:W2:Y:S02]  /*31d0*/  SYNCS.PHASECHK.TRANS64 P0, [UR4+0xa0], R2 ;  /* 0x0000a002ff0075a7 */ /* 0x000ea40008001004 */
[----:B--2---:R-:W-:Y:S05]  /*31e0*/  @P0 BRA `(.L_x_54) ;  /* 0x0000000000080947 */ /* 0x004fea0003800000 */
[----:B------:R-:W2:Y:S02]  /*31f0*/  SYNCS.PHASECHK.TRANS64.TRYWAIT P0, [UR4+0xa0], R2 ;  /* 0x0000a002ff0075a7 */ /* 0x000ea40008001104 */
[----:B--2---:R-:W-:Y:S05]  /*3200*/  @!P0 BRA `(.L_x_55) ;  /* 0x00000080004c8947 */ /* 0x004fea0003800000 */
.L_x_54:
[----:B------:R-:W-:-:S04]  /*3210*/  UIADD3 UR7, UPT, UPT, UR5, 0x1, URZ ;  /* 0x0000000105077890 */ /* 0x000fc8000fffe0ff */
[----:B------:R-:W-:-:S04]  /*3220*/  UISETP.NE.AND UP0, UPT, UR7, 0x2, UPT ;  /* 0x000000020700788c */ /* 0x000fc8000bf05270 */
[----:B------:R-:W-:Y:S02]  /*3230*/  USEL UR8, URZ, 0x1, UP0 ;  /* 0x00000001ff087887 */ /* 0x000fe40008000000 */
[----:B------:R-:W-:-:S04]  /*3240*/  USEL UR7, UR7, URZ, UP0 ;  /* 0x000000ff07077287 */ /* 0x000fc80008000000 */
[----:B------:R-:W-:Y:S01]  /*3250*/  ULEA UR7, UR7, UR6, 0x3 ;  /* 0x0000000607077291 */ /* 0x000fe2000f8e18ff */
[----:B--2---:R-:W-:-:S04]  /*3260*/  LOP3.LUT R2, R12, UR8, RZ, 0x3c, !PT ;  /* 0x000000080c027c12 */ /* 0x004fc8000f8e3cff */
[----:B------:R-:W-:-:S04]  /*3270*/  SHF.L.U32 R0, R2, 0x1f, RZ ;  /* 0x0000001f02007819 */ /* 0x000fc800000006ff */
[----:B------:R-:W2:Y:S02]  /*3280*/  SYNCS.PHASECHK.TRANS64 P0, [UR7+0xa0], R0 ;  /* 0x0000a000ff0075a7 */ /* 0x000ea40008001007 */
[----:B-12---:R-:W-:Y:S05]  /*3290*/  @P0 EXIT ;  /* 0x000000000000094d */ /* 0x006fea0003800000 */
[----:B------:R-:W-:Y:S02]  /*32a0*/  SHF.L.U32 R2, R2, 0x1f, RZ ;  /* 0x0000001f02027819 */ /* 0x000fe400000006ff */
[----:B------:R-:W-:-:S07]  /*32b0*/  MOV R0, UR7 ;  /* 0x0000000700007c02 */ /* 0x000fce0008000f00 */
.L_x_56:
[----:B-1----:R1:W2:Y:S02]  /*32c0*/  SYNCS.PHASECHK.TRANS64.TRYWAIT P0, [R0+URZ+0xa0], R2 ;  /* 0x0000a002000075a7 */ /* 0x0022a400080011ff */
[----:B--2---:R-:W-:Y:S05]  /*32d0*/  @!P0 NANOSLEEP.SYNCS 0x989680 ;  /* 0x009896800000895d */ /* 0x004fea0003900000 */
[----:B------:R-:W2:Y:S02]  /*32e0*/  @!P0 SYNCS.PHASECHK.TRANS64 P0, [R0+URZ+0xa0], R2 ;  /* 0x0000a002000085a7 */ /* 0x000ea400080010ff */
[----:B--2---:R-:W-:Y:S05]  /*32f0*/  @P0 EXIT ;  /* 0x000000000000094d */ /* 0x004fea0003800000 */
[----:B------:R-:W-:Y:S05]  /*3300*/  BRA `(.L_x_56) ;  /* 0xfffffffc00ec7947 */ /* 0x000fea000383ffff */
.L_x_49:
[----:B------:R-:W-:Y:S05]  /*3310*/  BRA.U UP5, `(.L_x_57) ;  /* 0x0000001505487547 */ /* 0x000fea000b800000 */
[----:B------:R-:W-:Y:S01]  /*3320*/  UMOV UR4, 0x40 ;  /* 0x0000004000047882 */ /* 0x000fe20000000000 */
[----:B------:R-:W-:Y:S01]  /*3330*/  NOP ;  /* 0x0000000000007918 */ /* 0x000fe20000000000 */
[----:B------:R-:W-:Y:S01]  /*3340*/  ULEA UR5, UR52, UR4, 0x18 ;  /* 0x0000000434057291 */ /* 0x000fe2000f8ec0ff */
[----:B------:R-:W-:Y:S02]  /*3350*/  UMOV UR6, 0x400 ;  /* 0x0000040000067882 */ /* 0x000fe40000000000 */
[----:B------:R-:W-:-:S06]  /*3360*/  ULEA UR6, UR52, UR6, 0x18 ;  /* 0x0000000634067291 */ /* 0x000fcc000f8ec0ff */
[----:B------:R-:W2:Y:S02]  /*3370*/  LDS.U8 R3, [UR5+0x1c] ;  /* 0x00001c05ff037984 */ /* 0x000ea40008000000 */
[----:B--2---:R-:W-:-:S13]  /*3380*/  ISETP.NE.AND P0, PT, R3, RZ, PT ;  /* 0x000000ff0300720c */ /* 0x004fda0003f05270 */
[----:B------:R-:W-:Y:S05]  /*3390*/  @P0 BRA `(.L_x_58) ;  /* 0x0000000400080947 */ /* 0x000fea0003800000 */
[----:B------:R-:W-:Y:S02]  /*33a0*/  UISETP.NE.U32.AND UP1, UPT, UR68, 0x1, UPT ;  /* 0x000000014400788c */ /* 0x000fe4000bf25070 */
[----:B------:R-:W-:-:S07]  /*33b0*/  UIADD3 UR7, UPT, UPT, UR5, 0x8, URZ ;  /* 0x0000000805077890 */ /* 0x000fce000fffe0ff */
[----:B------:R-:W-:Y:S05]  /*33c0*/  BRA.U !UP1, `(.L_x_59) ;  /* 0x00000001099c7547 */ /* 0x000fea000b800000 */
[----:B------:R-:W-:Y:S01]  /*33d0*/  ELECT P0, URZ, PT ;  /* 0x0000000000ff782f */ /* 0x000fe20003800000 */
[----:B------:R-:W-:-:S12]  /*33e0*/  BSSY B0, `(.L_x_59) ;  /* 0x0000025000007945 */ /* 0x000fd80003800000 */
[----:B------:R-:W-:Y:S05]  /*33f0*/  @!P0 BRA `(.L_x_60) ;  /* 0x00000000008c8947 */ /* 0x000fea0003800000 */
[----:B------:R-:W-:-:S05]  /*3400*/  UMOV UR4, 0x10 ;  /* 0x0000001000047882 */ /* 0x000fca0000000000 */
[----:B------:R-:W-:Y:S04]  /*3410*/  DEPBAR.LE SB2, 0x36 ;  /* 0x0000ad800000791a */ /* 0x000fe80000000000 */
[----:B------:R-:W2:Y:S02]  /*3420*/  UTCATOMSWS.2CTA.FIND_AND_SET.ALIGN UP0, UR4, UR4 ;  /* 0x00000004000475e3 */ /* 0x000ea40008200800 */
[----:B--2---:R-:W-:Y:S01]  /*3430*/  MOV R10, UR4 ;  /* 0x00000004000a7c02 */ /* 0x004fe20008000f00 */
[----:B------:R-:W-:Y:S06]  /*3440*/  BRA.U UP0, `(.L_x_61) ;  /* 0x0000000100187547 */ /* 0x000fec000b800000 */
.L_x_62:
[----:B------:R-:W-:Y:S05]  /*3450*/  NANOSLEEP 0x64 ;  /* 0x000000640000795d */ /* 0x000fea0003800000 */
[----:B------:R-:W-:-:S05]  /*3460*/  UMOV UR4, 0x10 ;  /* 0x0000001000047882 */ /* 0x000fca0000000000 */
[----:B------:R-:W-:Y:S04]  /*3470*/  DEPBAR.LE SB2, 0x36 ;  /* 0x0000ad800000791a */ /* 0x000fe80000000000 */
[----:B------:R-:W2:Y:S02]  /*3480*/  UTCATOMSWS.2CTA.FIND_AND_SET.ALIGN UP0, UR4, UR4 ;  /* 0x00000004000475e3 */ /* 0x000ea40008200800 */
[----:B--2---:R-:W-:Y:S01]  /*3490*/  MOV R10, UR4 ;  /* 0x00000004000a7c02 */ /* 0x004fe20008000f00 */
[----:B------:R-:W-:Y:S05]  /*34a0*/  BRA.U !UP0, `(.L_x_62) ;  /* 0xfffffffd08e87547 */ /* 0x000fea000b83ffff */
.L_x_61:
[----:B------:R-:W2:Y:S01]  /*34b0*/  LDS R6, [UR5+0x10] ;  /* 0x00001005ff067984 */ /* 0x000ea20008000800 */
[----:B------:R-:W-:Y:S01]  /*34c0*/  IMAD.U32 R3, RZ, RZ, UR6 ;  /* 0x00000006ff037e24 */ /* 0x000fe2000f8e00ff */
[----:B------:R-:W-:-:S03]  /*34d0*/  MOV R4, UR69 ;  /* 0x0000004500047c02 */ /* 0x000fc60008000f00 */
[----:B------:R-:W-:Y:S01]  /*34e0*/  VIADD R3, R3, 0x140 ;  /* 0x0000014003037836 */ /* 0x000fe20000000000 */
[----:B--2---:R-:W-:-:S04]  /*34f0*/  SHF.L.U32 R6, R6, 0x1f, RZ ;  /* 0x0000001f06067819 */ /* 0x004fc800000006ff */
[----:B------:R-:W2:Y:S02]  /*3500*/  SYNCS.PHASECHK.TRANS64.TRYWAIT P0, [UR5+0x8], R6 ;  /* 0x00000806ff0075a7 */ /* 0x000ea40008001105 */
[----:B--2---:R-:W-:Y:S05]  /*3510*/  @P0 BRA `(.L_x_63) ;  /* 0x0000000000080947 */ /* 0x004fea0003800000 */
[----:B------:R-:W2:Y:S02]  /*3520*/  SYNCS.PHASECHK.TRANS64.TRYWAIT P0, [UR5+0x8], R6 ;  /* 0x00000806ff0075a7 */ /* 0x000ea40008001105 */
[----:B--2---:R-:W-:Y:S05]  /*3530*/  @!P0 BRA `(.L_x_64) ;  /* 0x0000007c00988947 */ /* 0x004fea0003800000 */
.L_x_63:
[----:B------:R-:W-:Y:S01]  /*3540*/  PRMT R4, R4, 0x654, R3 ;  /* 0x0000065404047816 */ /* 0x000fe20000000003 */
[----:B------:R-:W-:Y:S01]  /*3550*/  HFMA2 R3, -RZ, RZ, 0, 5.9604644775390625e-08 ;  /* 0x00000001ff037431 */ /* 0x000fe200000001ff */
[----:B------:R-:W-:Y:S01]  /*3560*/  UPRMT UR4, UR69, 0x654, UR7 ;  /* 0x0000065445047896 */ /* 0x000fe20008000007 */
[----:B------:R-:W-:Y:S02]  /*3570*/  IMAD.MOV.U32 R8, RZ, RZ, 0xffff ;  /* 0x0000ffffff087424 */ /* 0x000fe400078e00ff */
[----:B--2---:R-:W-:Y:S02]  /*3580*/  IMAD.MOV.U32 R6, RZ, RZ, 0x4 ;  /* 0x00000004ff067424 */ /* 0x004fe400078e00ff */
[----:B------:R-:W-:Y:S01]  /*3590*/  IMAD.SHL.U32 R9, R10, 0x20, RZ ;  /* 0x000000200a097824 */ /* 0x000fe200078e00ff */
[----:B------:R-:W-:Y:S02]  /*35a0*/  MOV R5, UR4 ;  /* 0x0000000400057c02 */ /* 0x000fe40008000f00 */
[-C--:B------:R-:W-:Y:S01]  /*35b0*/  SHF.L.U32 R8, R8, R10.reuse, RZ ;  /* 0x0000000a08087219 */ /* 0x080fe200000006ff */
[----:B------:R2:W-:Y:S01]  /*35c0*/  SYNCS.ARRIVE.TRANS64.RED RZ, [UR4], R6 ;  /* 0x00000006ffff79a7 */ /* 0x0005e20008000404 */
[----:B------:R-:W-:Y:S01]  /*35d0*/  SHF.L.U32 R7, R3, R10, RZ ;  /* 0x0000000a03077219 */ /* 0x000fe200000006ff */
[----:B------:R2:W-:Y:S04]  /*35e0*/  STS [UR6+0x140], R9 ;  /* 0x00014009ff007988 */ /* 0x0005e80008000806 */
[----:B------:R2:W-:Y:S04]  /*35f0*/  STAS [R4.64], R10 ;  /* 0x0000000a04007dbd */ /* 0x0005e8000c0008ff */
[----:B------:R2:W-:Y:S04]  /*3600*/  ATOMS.OR RZ, [UR5+0x14], R8 ;  /* 0x00001408ffff798c */ /* 0x0005e8000b000005 */
[----:B------:R2:W-:Y:S04]  /*3610*/  ATOMS.OR RZ, [UR5+0x18], R7 ;  /* 0x00001807ffff798c */ /* 0x0005e8000b000005 */
[----:B------:R2:W-:Y:S02]  /*3620*/  ATOMS.XOR RZ, [UR5+0x10], R3 ;  /* 0x00001003ffff798c */ /* 0x0005e4000b800005 */
.L_x_60:
[----:B-1----:R-:W-:Y:S05]  /*3630*/  BSYNC B0 ;  /* 0x0000000000007941 */ /* 0x002fea0003800000 */
.L_x_59:
[----:B------:R-:W-:Y:S05]  /*3640*/  BRA.U UP1, `(.L_x_65) ;  /* 0x00000001016c7547 */ /* 0x000fea000b800000 */
[----:B------:R-:W-:-:S03]  /*3650*/  UMOV UR4, 0xffffffff ;  /* 0xffffffff00047882 */ /* 0x000fc60000000000 */
[----:B------:R-:W-:Y:S05]  /*3660*/  BRA.DIV UR4, `(.L_x_66) ;  /* 0x0000007e04647947 */ /* 0x000fea000b800000 */
[----:B------:R-:W-:-:S13]  /*3670*/  ELECT P0, URZ, PT ;  /* 0x0000000000ff782f */ /* 0x000fda0003800000 */
.L_x_204:
[----:B------:R-:W-:Y:S05]  /*3680*/  @!P0 BRA `(.L_x_65) ;  /* 0x00000000005c8947 */ /* 0x000fea0003800000 */
[----:B--2---:R-:W2:Y:S02]  /*3690*/  LDS R4, [UR5+0x10] ;  /* 0x00001005ff047984 */ /* 0x004ea40008000800 */
[----:B--2---:R-:W-:-:S04]  /*36a0*/  SHF.L.U32 R4, R4, 0x1f, RZ ;  /* 0x0000001f04047819 */ /* 0x004fc800000006ff */
[----:B------:R-:W2:Y:S02]  /*36b0*/  SYNCS.PHASECHK.TRANS64.TRYWAIT P0, [UR5+0x8], R4 ;  /* 0x00000804ff0075a7 */ /* 0x000ea40008001105 */
[----:B--2---:R-:W-:Y:S05]  /*36c0*/  @P0 BRA `(.L_x_67) ;  /* 0x0000000000080947 */ /* 0x004fea0003800000 */
[----:B------:R-:W2:Y:S02]  /*36d0*/  SYNCS.PHASECHK.TRANS64.TRYWAIT P0, [UR5+0x8], R4 ;  /* 0x00000804ff0075a7 */ /* 0x000ea40008001105 */
[----:B--2---:R-:W-:Y:S05]  /*36e0*/  @!P0 BRA `(.L_x_68) ;  /* 0x0000007c00688947 */ /* 0x004fea0003800000 */
.L_x_67:
[----:B------:R-:W3:Y:S01]  /*36f0*/  LDS R6, [UR6+0x140] ;  /* 0x00014006ff067984 */ /* 0x000ee20008000800 */
[----:B--2---:R-:W-:Y:S02]  /*3700*/  HFMA2 R3, -RZ, RZ, 0, 5.9604644775390625e-08 ;  /* 0x00000001ff037431 */ /* 0x004fe400000001ff */
[----:B------:R-:W-:Y:S01]  /*3710*/  IMAD.MOV.U32 R4, RZ, RZ, 0xffff ;  /* 0x0000ffffff047424 */ /* 0x000fe200078e00ff */
[----:B------:R-:W-:Y:S01]  /*3720*/  UPRMT UR4, UR69, 0x654, UR7 ;  /* 0x0000065445047896 */ /* 0x000fe20008000007 */
[----:B---3--:R-:W-:-:S03]  /*3730*/  IMAD.SHL.U32 R5, R6, 0x20, RZ ;  /* 0x0000002006057824 */ /* 0x008fc600078e00ff */
[-C--:B------:R-:W-:Y:S02]  /*3740*/  SHF.L.U32 R4, R4, R6.reuse, RZ ;  /* 0x0000000604047219 */ /* 0x080fe400000006ff */
[----:B------:R-:W-:Y:S01]  /*3750*/  SHF.L.U32 R6, R3, R6, RZ ;  /* 0x0000000603067219 */ /* 0x000fe200000006ff */
[----:B------:R3:W-:Y:S04]  /*3760*/  STS [UR6+0x140], R5 ;  /* 0x00014005ff007988 */ /* 0x0007e80008000806 */
[----:B------:R3:W-:Y:S04]  /*3770*/  ATOMS.OR RZ, [UR5+0x14], R4 ;  /* 0x00001404ffff798c */ /* 0x0007e8000b000005 */
[----:B------:R3:W-:Y:S01]  /*3780*/  ATOMS.OR RZ, [UR5+0x18], R6 ;  /* 0x00001806ffff798c */ /* 0x0007e2000b000005 */
[----:B------:R-:W-:Y:S03]  /*3790*/  SYNCS.ARRIVE.TRANS64.RED.A1T0 RZ, [UR4], RZ ;  /* 0x000000ffffff79a7 */ /* 0x000fe60008100404 */
[----:B------:R3:W-:Y:S01]  /*37a0*/  ATOMS.XOR RZ, [UR5+0x10], R3 ;  /* 0x00001003ffff798c */ /* 0x0007e2000b800005 */
[----:B------:R-:W-:Y:S05]  /*37b0*/  BRA `(.L_x_65) ;  /* 0x0000000000107947 */ /* 0x000fea0003800000 */
.L_x_58:
[----:B------:R-:W-:Y:S02]  /*37c0*/  MOV R3, 0xffffffff ;  /* 0xffffffff00037802 */ /* 0x000fe40000000f00 */
[----:B------:R-:W-:-:S03]  /*37d0*/  MOV R4, 0x3800 ;  /* 0x0000380000047802 */ /* 0x000fc60000000f00 */
[----:B------:R2:W-:Y:S04]  /*37e0*/  STS [UR6+0x140], R3 ;  /* 0x00014003ff007988 */ /* 0x0005e80008000806 */
[----:B-12--5:R-:W-:Y:S05]  /*37f0*/  CALL.REL.NOINC `($__internal_1_$__cuda_sm10x_tcgen05_guardrail_trap_phase_invalid_during_alloc) ;  /* 0x0000008400ec7944 */ /* 0x026fea0003c00000 */
.L_x_65:
[----:B------:R-:W-:Y:S05]  /*3800*/  WARPSYNC.ALL ;  /* 0x0000000000007948 */ /* 0x000fea0003800000 */
[----:B------:R-:W4:Y:S01]  /*3810*/  S2UR UR4, SR_CgaCtaId ;  /* 0x00000000000479c3 */ /* 0x000f220000008800 */
[----:B------:R-:W-:Y:S01]  /*3820*/  UMOV UR41, 0x400 ;  /* 0x0000040000297882 */ /* 0x000fe20000000000 */
[----:B------:R-:W-:-:S06]  /*3830*/  NOP ;  /* 0x0000000000007918 */ /* 0x000fcc0000000000 */
[----:B------:R-:W-:Y:S06]  /*3840*/  BAR.ARV 0x6, 0xa0 ;  /* 0x0182800000007b1d */ /* 0x000fec0000002000 */
[----:B------:R-:W1:Y:S01]  /*3850*/  LDCU UR6, c[0x0][0x38c] ;  /* 0x00007180ff0677ac */ /* 0x000e620008000800 */
[----:B------:R-:W-:Y:S01]  /*3860*/  LOP3.LUT R0, R0, 0xffff, RZ, 0xc0, !PT ;  /* 0x0000ffff00007812 */ /* 0x000fe200078ec0ff */
[----:B--2---:R-:W-:Y:S01]  /*3870*/  IMAD.MOV.U32 R9, RZ, RZ, 0x1 ;  /* 0x00000001ff097424 */ /* 0x004fe200078e00ff */
[----:B------:R-:W-:Y:S01]  /*3880*/  LOP3.LUT R2, R2, 0xffff, RZ, 0xc0, !PT ;  /* 0x0000ffff02027812 */ /* 0x000fe200078ec0ff */
[----:B------:R-:W-:Y:S01]  /*3890*/  IMAD.MOV.U32 R8, RZ, RZ, RZ ;  /* 0x000000ffff087224 */ /* 0x000fe200078e00ff */
[----:B------:R-:W-:Y:S01]  /*38a0*/  R2UR UR65, R0 ;  /* 0x00000000004172ca */ /* 0x000fe200000e0000 */
[----:B------:R-:W-:Y:S01]  /*38b0*/  UMOV UR47, URZ ;  /* 0x000000ff002f7c82 */ /* 0x000fe20008000000 */
[----:B------:R-:W-:Y:S01]  /*38c0*/  R2UR UR43, R2 ;  /* 0x00000000022b72ca */ /* 0x000fe200000e0000 */
[----:B------:R-:W-:Y:S01]  /*38d0*/  UMOV UR38, URZ ;  /* 0x000000ff00267c82 */ /* 0x000fe20008000000 */
[----:B------:R-:W-:Y:S01]  /*38e0*/  UMOV UR37, URZ ;  /* 0x000000ff00257c82 */ /* 0x000fe20008000000 */
[----:B----4-:R-:W-:-:S02]  /*38f0*/  ULEA UR41, UR4, UR41, 0x18 ;  /* 0x0000002904297291 */ /* 0x010fc4000f8ec0ff */
[----:B------:R-:W-:Y:S02]  /*3900*/  UISETP.NE.AND UP3, UPT, UR68, URZ, UPT ;  /* 0x000000ff4400728c */ /* 0x000fe4000bf65270 */
[----:B------:R-:W-:Y:S02]  /*3910*/  UIADD3 UR5, UPT, UPT, UR41, 0x8400, URZ ;  /* 0x0000840029057890 */ /* 0x000fe4000fffe0ff */
[----:B------:R-:W-:Y:S02]  /*3920*/  UIADD3 UR4, UPT, UPT, UR41, 0x28400, URZ ;  /* 0x0002840029047890 */ /* 0x000fe4000fffe0ff */
[----:B-1----:R-:W-:Y:S01]  /*3930*/  UIADD3 UR6, UPT, UPT, UR6, 0x3f, URZ ;  /* 0x0000003f06067890 */ /* 0x002fe2000fffe0ff */
[----:B---3--:R-:W1:Y:S01]  /*3940*/  LDS R3, [UR41+0x140] ;  /* 0x00014029ff037984 */ /* 0x008e620008000800 */
[----:B------:R-:W-:Y:S02]  /*3950*/  USHF.R.U32.HI UR5, URZ, 0x4, UR5 ;  /* 0x00000004ff057899 */ /* 0x000fe40008011605 */
[----:B------:R-:W-:-:S02]  /*3960*/  USHF.R.S32.HI UR64, URZ, 0x1f, UR6 ;  /* 0x0000001fff407899 */ /* 0x000fc40008011406 */
[----:B------:R-:W-:Y:S02]  /*3970*/  USHF.R.U32.HI UR4, URZ, 0x4, UR4 ;  /* 0x00000004ff047899 */ /* 0x000fe40008011604 */
[----:B------:R-:W-:Y:S02]  /*3980*/  ULEA.HI UR64, UR64, UR6, URZ, 0x6 ;  /* 0x0000000640407291 */ /* 0x000fe4000f8f30ff */
[----:B------:R-:W-:Y:S02]  /*3990*/  ULOP3.LUT UR5, UR5, 0x3fff, URZ, 0xc0, !UPT ;  /* 0x00003fff05057892 */ /* 0x000fe4000f8ec0ff */
[----:B------:R-:W-:Y:S02]  /*39a0*/  USHF.R.S32.HI UR64, URZ, 0x6, UR64 ;  /* 0x00000006ff407899 */ /* 0x000fe40008011440 */
[----:B------:R-:W-:Y:S02]  /*39b0*/  ULOP3.LUT UR45, UR4, 0x3fff, URZ, 0xc0, !UPT ;  /* 0x00003fff042d7892 */ /* 0x000fe4000f8ec0ff */
[----:B------:R-:W-:Y:S01]  /*39c0*/  UISETP.LT.AND UP0, UPT, UR64, 0x1, UPT ;  /* 0x000000014000788c */ /* 0x000fe2000bf01270 */
[----:B------:R-:W-:Y:S01]  /*39d0*/  UMOV UR62, 0x0 ;  /* 0x00000000003e7882 */ /* 0x000fe20000000000 */
        /* <DEDUP_REMOVED lines=9> */
[----:B------:R-:W-:-:S02]  /*3a70*/  ULOP3.LUT UR44, UR5, 0x10000, URZ, 0xfc, !UPT ;  /* 0x00010000052c7892 */ /* 0x000fc4000f8efcff */
[----:B------:R-:W-:Y:S02]  /*3a80*/  ULOP3.LUT UR45, UR45, 0x10000, URZ, 0xfc, !UPT ;  /* 0x000100002d2d7892 */ /* 0x000fe4000f8efcff */
[----:B------:R-:W-:Y:S01]  /*3a90*/  USEL UR66, UR64, 0x1, !UP0 ;  /* 0x0000000140427887 */ /* 0x000fe2000c000000 */
[----:B------:R-:W-:Y:S01]  /*3aa0*/  UMOV UR52, 0x0 ;  /* 0x0000000000347882 */ /* 0x000fe20000000000 */
[----:B------:R-:W-:Y:S01]  /*3ab0*/  UMOV UR53, 0x10200910 ;  /* 0x1020091000357882 */ /* 0x000fe20000000000 */
[----:B------:R-:W-:Y:S01]  /*3ac0*/  UMOV UR50, 0x0 ;  /* 0x0000000000327882 */ /* 0x000fe20000000000 */
[----:B------:R-:W-:Y:S01]  /*3ad0*/  UMOV UR51, 0x10200910 ;  /* 0x1020091000337882 */ /* 0x000fe20000000000 */
[----:B------:R-:W-:Y:S01]  /*3ae0*/  UMOV UR48, 0x0 ;  /* 0x0000000000307882 */ /* 0x000fe20000000000 */
[----:B------:R-:W-:Y:S01]  /*3af0*/  UMOV UR49, 0x10200910 ;  /* 0x1020091000317882 */ /* 0x000fe20000000000 */
[----:B-1----:R-:W-:Y:S02]  /*3b00*/  R2UR UR67, R3 ;  /* 0x00000000034372ca */ /* 0x002fe400000e0000 */
[----:B------:R-:W-:-:S13]  /*3b10*/  CS2R R2, SRZ ;  /* 0x0000000000027805 */ /* 0x000fda000001ff00 */
.L_x_76:
[C---:B------:R-:W-:Y:S02]  /*3b20*/  LEA R0, R8.reuse, UR41, 0x3 ;  /* 0x0000002908007c11 */ /* 0x040fe4000f8e18ff */
[----:B------:R-:W-:Y:S02]  /*3b30*/  SHF.L.U32 R4, R3, 0x1f, RZ ;  /* 0x0000001f03047819 */ /* 0x000fe400000006ff */
[----:B------:R-:W-:Y:S02]  /*3b40*/  LEA R5, R8, UR41, 0x4 ;  /* 0x0000002908057c11 */ /* 0x000fe4000f8e20ff */
[----:B------:R-:W1:Y:S02]  /*3b50*/  SYNCS.PHASECHK.TRANS64.TRYWAIT P0, [R0+URZ+0x90], R4 ;  /* 0x00009004000075a7 */ /* 0x000e6400080011ff */
[----:B-1-3--:R-:W-:Y:S05]  /*3b60*/  @!P0 BRA `(.L_x_69) ;  /* 0x0000007800608947 */ /* 0x00afea0003800000 */
.L_x_205:
[----:B-1----:R-:W1:Y:S01]  /*3b70*/  LDS.128 R4, [R5+0x120] ;  /* 0x0001200005047984 */ /* 0x002e620000000c00 */
[----:B------:R-:W-:Y:S02]  /*3b80*/  VIADD R0, R0, 0xa0 ;  /* 0x000000a000007836 */ /* 0x000fe40000000000 */
[----:B------:R-:W-:Y:S01]  /*3b90*/  VIADD R8, R8, 0x1 ;  /* 0x0000000108087836 */ /* 0x000fe20000000000 */
[----:B------:R-:W-:Y:S01]  /*3ba0*/  @!PT LDS RZ, [RZ] ;  /* 0x00000000fffff984 */ /* 0x000fe20000000800 */
[----:B------:R-:W-:Y:S01]  /*3bb0*/  @!PT LDS RZ, [RZ] ;  /* 0x00000000fffff984 */ /* 0x000fe20000000800 */
[----:B------:R-:W-:Y:S01]  /*3bc0*/  @!PT LDS RZ, [RZ] ;  /* 0x00000000fffff984 */ /* 0x000fe20000000800 */
[----:B------:R-:W-:Y:S01]  /*3bd0*/  @!PT LDS RZ, [RZ] ;  /* 0x00000000fffff984 */ /* 0x000fe20000000800 */
[----:B------:R2:W-:Y:S06]  /*3be0*/  MEMBAR.ALL.CTA ;  /* 0x0000000000007992 */ /* 0x0005ec0000008000 */
[----:B--2---:R-:W2:Y:S01]  /*3bf0*/  FENCE.VIEW.ASYNC.S ;  /* 0x00000000000073c6 */ /* 0x004ea20000000000 */
[----:B------:R-:W-:-:S04]  /*3c00*/  PRMT R0, RZ, 0x654, R0 ;  /* 0x00000654ff007816 */ /* 0x000fc80000000000 */
[----:B--2---:R2:W-:Y:S01]  /*3c10*/  SYNCS.ARRIVE.TRANS64.RED.A1T0 RZ, [R0+URZ], RZ ;  /* 0x000000ff00ff79a7 */ /* 0x0045e200081004ff */
[----:B-1----:R-:W-:Y:S01]  /*3c20*/  LOP3.LUT P1, RZ, R6, 0x1, RZ, 0xc0, !PT ;  /* 0x0000000106ff7812 */ /* 0x002fe2000782c0ff */
[----:B--2---:R-:W-:-:S12]  /*3c30*/  BRA.U UP3, `(.L_x_70) ;  /* 0x0000000503587547 */ /* 0x004fd8000b800000 */
[----:B------:R-:W1:Y:S01]  /*3c40*/  LDCU UR4, c[0x0][0x38c] ;  /* 0x00007180ff0477ac */ /* 0x000e620008000800 */
[----:B------:R-:W-:Y:S02]  /*3c50*/  PLOP3.LUT P2, PT, PT, PT, PT, 0x80, 0x8 ;  /* 0x000000000008781c */ /* 0x000fe40003f4f070 */
[----:B------:R-:W-:Y:S01]  /*3c60*/  SHF.L.U32 R4, R9, 0x1f, RZ ;  /* 0x0000001f09047819 */ /* 0x000fe200000006ff */
[----:B------:R-:W-:Y:S02]  /*3c70*/  ULEA UR46, UR47, UR41, 0x3 ;  /* 0x000000292f2e7291 */ /* 0x000fe4000f8e18ff */
[----:B------:R-:W-:Y:S02]  /*3c80*/  ULEA UR36, UR47, UR67, 0x7 ;  /* 0x000000432f247291 */ /* 0x000fe4000f8e38ff */
[----:B-1----:R-:W-:-:S06]  /*3c90*/  UISETP.GE.AND UP0, UPT, UR4, 0x1, UPT ;  /* 0x000000010400788c */ /* 0x002fcc000bf06270 */
[----:B------:R-:W-:-:S05]  /*3ca0*/  PLOP3.LUT P0, PT, PT, PT, UP0, 0x80, 0x8 ;  /* 0x000000000008781c */ /* 0x000fca0003f0f008 */
[----:B------:R-:W-:-:S08]  /*3cb0*/  @UP0 ULEA UR4, UR38, UR41, 0x3 ;  /* 0x0000002926040291 */ /* 0x000fd0000f8e18ff */
[----:B------:R-:W-:-:S04]  /*3cc0*/  @P0 SHF.L.U32 R0, R2, 0x1f, RZ ;  /* 0x0000001f02000819 */ /* 0x000fc800000006ff */
[----:B------:R1:W2:Y:S01]  /*3cd0*/  @P0 SYNCS.PHASECHK.TRANS64.TRYWAIT P2, [UR4], R0 ;  /* 0x00000000ff0005a7 */ /* 0x0002a20008041104 */
[----:B------:R-:W3:Y:S02]  /*3ce0*/  SYNCS.PHASECHK.TRANS64.TRYWAIT P0, [UR46+0xd0], R4 ;  /* 0x0000d004ff0075a7 */ /* 0x000ee4000800112e */
[----:B-123--:R-:W-:Y:S05]  /*3cf0*/  @!P0 BRA `(.L_x_71) ;  /* 0x0000007800108947 */ /* 0x00efea0003800000 */
.L_x_207:
[----:B------:R-:W-:Y:S01]  /*3d00*/  UMOV UR42, UR37 ;  /* 0x00000025002a7c82 */ /* 0x000fe20008000000 */
[----:B------:R-:W-:Y:S05]  /*3d10*/  BRA.U !UP0, `(.L_x_72) ;  /* 0x0000000508107547 */ /* 0x000fea000b800000 */
[----:B------:R-:W-:Y:S02]  /*3d20*/  UIADD3 UR42, UPT, UPT, UR66, UR37, URZ ;  /* 0x00000025422a7290 */ /* 0x000fe4000fffe0ff */
[----:B------:R-:W-:Y:S01]  /*3d30*/  UPLOP3.LUT UP2, UPT, UPT, UPT, UPT, 0x40, 0x4 ;  /* 0x000000000004789c */ /* 0x000fe20003f4e870 */
[----:B------:R-:W-:Y:S01]  /*3d40*/  UMOV UR39, UR64 ;  /* 0x0000004000277c82 */ /* 0x000fe20008000000 */
[----:B------:R-:W-:-:S09]  /*3d50*/  UMOV UR5, UR38 ;  /* 0x0000002600057c82 */ /* 0x000fd20008000000 */
.L_x_75:
[----:B------:R-:W-:Y:S01]  /*3d60*/  ULEA UR7, UR5, UR41, 0x3 ;  /* 0x0000002905077291 */ /* 0x000fe2000f8e18ff */
[----:B--23--:R-:W-:Y:S11]  /*3d70*/  @P2 BRA `(.L_x_73) ;  /* 0x00000000000c2947 */ /* 0x00cff60003800000 */
[----:B-1----:R-:W-:Y:S04]  /*3d80*/  SHF.L.U32 R4, R2, 0x1f, RZ ;  /* 0x0000001f02047819 */ /* 0x002fe800000006ff */
[----:B------:R-:W1:Y:S02]  /*3d90*/  SYNCS.PHASECHK.TRANS64.TRYWAIT P0, [UR7], R4 ;  /* 0x00000004ff0075a7 */ /* 0x000e640008001107 */
[----:B-1----:R-:W-:Y:S05]  /*3da0*/  @!P0 BRA `(.L_x_74) ;  /* 0x0000007400fc8947 */ /* 0x002fea0003800000 */
.L_x_73:
[----:B------:R-:W-:Y:S01]  /*3db0*/  UISETP.NE.AND UP0, UPT, UR39, 0x1, UPT ;  /* 0x000000012700788c */ /* 0x000fe2000bf05270 */
[----:B------:R-:W-:Y:S01]  /*3dc0*/  PLOP3.LUT P2, PT, PT, PT, PT, 0x80, 0x8 ;  /* 0x000000000008781c */ /* 0x000fe20003f4f070 */
[----:B------:R-:W-:Y:S02]  /*3dd0*/  UIADD3 UR4, UPT, UPT, UR5, 0x1, URZ ;  /* 0x0000000105047890 */ /* 0x000fe4000fffe0ff */
[----:B------:R-:W-:Y:S02]  /*3de0*/  UIADD3 UR40, UPT, UPT, UR7, 0x20, URZ ;  /* 0x0000002007287890 */ /* 0x000fe4000fffe0ff */
[----:B------:R-:W-:Y:S01]  /*3df0*/  UISETP.NE.AND UP1, UPT, UR4, 0x4, UPT ;  /* 0x000000040400788c */ /* 0x000fe2000bf25270 */
[----:B------:R-:W-:Y:S01]  /*3e00*/  PLOP3.LUT P0, PT, PT, PT, UP0, 0x80, 0x8 ;  /* 0x000000000008781c */ /* 0x000fe20003f0f008 */
[----:B------:R-:W-:Y:S02]  /*3e10*/  UIADD3 UR37, UPT, UPT, UR37, 0x1, URZ ;  /* 0x0000000125257890 */ /* 0x000fe4000fffe0ff */
[----:B------:R-:W-:Y:S02]  /*3e20*/  USEL UR6, URZ, 0x1, UP1 ;  /* 0x00000001ff067887 */ /* 0x000fe40008800000 */
[----:B------:R-:W-:Y:S02]  /*3e30*/  USEL UR38, UR4, URZ, UP1 ;  /* 0x000000ff04267287 */ /* 0x000fe40008800000 */
[----:B------:R-:W-:Y:S02]  /*3e40*/  UIADD3 UR39, UPT, UPT, UR39, -0x1, URZ ;  /* 0xffffffff27277890 */ /* 0x000fe4000fffe0ff */
[----:B------:R-:W-:Y:S01]  /*3e50*/  @UP0 ULEA UR4, UR38, UR41, 0x3 ;  /* 0x0000002926040291 */ /* 0x000fe2000f8e18ff */
[----:B------:R-:W-:Y:S01]  /*3e60*/  LOP3.LUT R2, R2, UR6, RZ, 0x3c, !PT ;  /* 0x0000000602027c12 */ /* 0x000fe2000f8e3cff */
[----:B------:R-:W-:Y:S02]  /*3e70*/  ULEA UR6, UR5, UR45, 0xa ;  /* 0x0000002d05067291 */ /* 0x000fe4000f8e50ff */
[----:B------:R-:W-:Y:S01]  /*3e80*/  UISETP.NE.AND UP0, UPT, UR37, UR42, UPT ;  /* 0x0000002a2500728c */ /* 0x000fe2000bf05270 */
[----:B-1----:R-:W-:Y:S01]  /*3e90*/  @P0 SHF.L.U32 R0, R2, 0x1f, RZ ;  /* 0x0000001f02000819 */ /* 0x002fe200000006ff */
[----:B------:R-:W-:Y:S02]  /*3ea0*/  UIADD3 UR34, UPT, UPT, UR6, 0x2, URZ ;  /* 0x0000000206227890 */ /* 0x000fe4000fffe0ff */
[----:B------:R-:W-:Y:S01]  /*3eb0*/  UIADD3 UR30, UPT, UPT, UR6, 0x4, URZ ;  /* 0x00000004061e7890 */ /* 0x000fe2000fffe0ff */
[----:B------:R2:W3:Y:S01]  /*3ec0*/  @P0 SYNCS.PHASECHK.TRANS64.TRYWAIT P2, [UR4], R0 ;  /* 0x00000000ff0005a7 */ /* 0x0004e20008041104 */
[----:B------:R-:W-:Y:S02]  /*3ed0*/  ULEA UR4, UR5, UR44, 0xb ;  /* 0x0000002c05047291 */ /* 0x000fe4000f8e58ff */
[----:B------:R-:W-:Y:S02]  /*3ee0*/  UIADD3 UR26, UPT, UPT, UR6, 0x6, URZ ;  /* 0x00000006061a7890 */ /* 0x000fe4000fffe0ff */
        /* <DEDUP_REMOVED lines=10> */
[----:B------:R-:W-:Y:S01]  /*3f90*/  UIADD3 UR8, UPT, UPT, UR4, 0x406, URZ ;  /* 0x0000040604087890 */ /* 0x000fe2000fffe0ff */
[----:B------:R-:W-:Y:S01]  /*3fa0*/  UMOV UR7, 0x40004040 ;  /* 0x4000404000077882 */ /* 0x000fe20000000000 */
[----:B------:R-:W-:Y:S01]  /*3fb0*/  UMOV UR5, 0x40004040 ;  /* 0x4000404000057882 */ /* 0x000fe20000000000 */
[----:B------:R-:W-:Y:S01]  /*3fc0*/  UMOV UR35, 0x40004040 ;  /* 0x4000404000237882 */ /* 0x000fe20000000000 */
[----:B------:R1:W-:Y:S01]  /*3fd0*/  UTCHMMA.2CTA gdesc[UR4], gdesc[UR6], tmem[UR36], tmem[UR62], idesc[UR63], UP2 ;  /* 0x00ff3e06040075ea */ /* 0x0003e20009200024 */
[----:B------:R-:W-:Y:S01]  /*3fe0*/  UPLOP3.LUT UP2, UPT, UPT, UPT, UPT, 0x80, 0x8 ;  /* 0x000000000008789c */ /* 0x000fe20003f4f070 */
[----:B------:R-:W-:Y:S01]  /*3ff0*/  UMOV UR33, 0x40004040 ;  /* 0x4000404000217882 */ /* 0x000fe20000000000 */
[----:B------:R-:W-:Y:S01]  /*4000*/  UMOV UR31, 0x40004040 ;  /* 0x40004040001f7882 */ /* 0x000fe20000000000 */
[----:B------:R2:W-:Y:S01]  /*4010*/  UTCHMMA.2CTA gdesc[UR32], gdesc[UR34], tmem[UR36], tmem[UR60], idesc[UR61], UPT ;  /* 0x00ff3c22200075ea */ /* 0x0005e2000ba00024 */
        /* <DEDUP_REMOVED lines=14> */
[----:B------:R-:W-:Y:S01]  /*4100*/  UMOV UR9, 0x40004040 ;  /* 0x4000404000097882 */ /* 0x000fe20000000000 */
[----:B------:R2:W-:Y:S01]  /*4110*/  UTCHMMA.2CTA gdesc[UR12], gdesc[UR14], tmem[UR36], tmem[UR50], idesc[UR51], UPT ;  /* 0x00ff320e0c0075ea */ /* 0x0005e2000ba00024 */
[----:B------:R2:W-:Y:S01]  /*4120*/  UTCHMMA.2CTA gdesc[UR8], gdesc[UR10], tmem[UR36], tmem[UR48], idesc[UR49], UPT ;  /* 0x00ff300a080075ea */ /* 0x0005e2000ba00024 */
[----:B------:R2:W-:Y:S01]  /*4130*/  UTCBAR.2CTA.MULTICAST [UR40], URZ, UR43 ;  /* 0x000000ff280073e9 */ /* 0x0005e2000820082b */
[----:B-1----:R-:W-:Y:S01]  /*4140*/  UMOV UR5, UR38 ;  /* 0x0000002600057c82 */ /* 0x002fe20008000000 */
[----:B------:R-:W-:Y:S05]  /*4150*/  BRA.U UP0, `(.L_x_75) ;  /* 0xfffffffd00007547 */ /* 0x000fea000b83ffff */
.L_x_72:
[----:B------:R-:W-:Y:S01]  /*4160*/  UIADD3 UR4, UPT, UPT, UR46, 0xb0, URZ ;  /* 0x000000b02e047890 */ /* 0x000fe2000fffe0ff */
[----:B------:R-:W-:-:S08]  /*4170*/  UMOV UR37, UR42 ;  /* 0x0000002a00257c82 */ /* 0x000fd00008000000 */
[----:B------:R4:W-:Y:S01]  /*4180*/  UTCBAR.2CTA.MULTICAST [UR4], URZ, UR65 ;  /* 0x000000ff040073e9 */ /* 0x0009e20008200841 */
[----:B------:R-:W-:Y:S02]  /*4190*/  NOP ;  /* 0x0000000000007918 */ /* 0x000fe40000000000 */
.L_x_70:
[----:B----4-:R-:W-:Y:S01]  /*41a0*/  UIADD3 UR4, UPT, UPT, UR47, 0x1, URZ ;  /* 0x000000012f047890 */ /* 0x010fe2000fffe0ff */
[----:B------:R-:W-:-:S03]  /*41b0*/  ISETP.NE.AND P0, PT, R8, 0x2, PT ;  /* 0x000000020800780c */ /* 0x000fc60003f05270 */
[----:B------:R-:W-:Y:S01]  /*41c0*/  UISETP.NE.AND UP0, UPT, UR4, 0x4, UPT ;  /* 0x000000040400788c */ /* 0x000fe2000bf05270 */
[----:B-12---:R-:W-:Y:S02]  /*41d0*/  SEL R0, RZ, 0x1, P0 ;  /* 0x00000001ff007807 */ /* 0x006fe40000000000 */
[----:B------:R-:W-:Y:S01]  /*41e0*/  SEL R8, R8, RZ, P0 ;  /* 0x000000ff08087207 */ /* 0x000fe20000000000 */
[----:B------:R-:W-:Y:S01]  /*41f0*/  USEL UR5, URZ, 0x1, UP0 ;  /* 0x00000001ff057887 */ /* 0x000fe20008000000 */
[----:B------:R-:W-:Y:S01]  /*4200*/  LOP3.LUT R3, R3, R0, RZ, 0x3c, !PT ;  /* 0x0000000003037212 */ /* 0x000fe200078e3cff */
[----:B------:R-:W-:-:S04]  /*4210*/  USEL UR47, UR4, URZ, UP0 ;  /* 0x000000ff042f7287 */ /* 0x000fc80008000000 */
[----:B------:R-:W-:Y:S01]  /*4220*/  LOP3.LUT R9, R9, UR5, RZ, 0x3c, !PT ;  /* 0x0000000509097c12 */ /* 0x000fe2000f8e3cff */
[----:B------:R-:W-:Y:S07]  /*4230*/  @P1 BRA `(.L_x_76) ;  /* 0xfffffff800381947 */ /* 0x000fee000383ffff */
[----:B------:R-:W1:Y:S01]  /*4240*/  S2UR UR8, SR_CgaCtaId ;  /* 0x00000000000879c3 */ /* 0x000e620000008800 */
[----:B------:R-:W-:Y:S01]  /*4250*/  ELECT P0, URZ, PT ;  /* 0x0000000000ff782f */ /* 0x000fe20003800000 */
[----:B------:R-:W-:Y:S01]  /*4260*/  HFMA2 R0, -RZ, RZ, 0, 5.9604644775390625e-08 ;  /* 0x00000001ff007431 */ /* 0x000fe200000001ff */
[----:B------:R-:W-:-:S05]  /*4270*/  UMOV UR4, 0x40 ;  /* 0x0000004000047882 */ /* 0x000fca0000000000 */
[----:B------:R-:W-:Y:S01]  /*4280*/  UVIRTCOUNT.DEALLOC.SMPOOL 0x80 ;  /* 0x000000800000784c */ /* 0x000fe20000000000 */
[----:B------:R-:W-:Y:S02]  /*4290*/  UISETP.NE.AND UP1, UPT, UR68, URZ, UPT ;  /* 0x000000ff4400728c */ /* 0x000fe4000bf25270 */
[----:B-1----:R-:W-:-:S09]  /*42a0*/  ULEA UR8, UR8, UR4, 0x18 ;  /* 0x0000000408087291 */ /* 0x002fd2000f8ec0ff */
[----:B------:R1:W-:Y:S01]  /*42b0*/  @P0 STS.U8 [UR8+0x1c], R0 ;  /* 0x00001c00ff000988 */ /* 0x0003e20008000008 */
[----:B------:R-:W-:Y:S05]  /*42c0*/  BRA.U UP1, `(.L_x_77) ;  /* 0x0000000101a07547 */ /* 0x000fea000b800000 */
[----:B------:R-:W-:Y:S01]  /*42d0*/  UIADD3 UR7, UPT, UPT, UR41, 0xd0, URZ ;  /* 0x000000d029077890 */ /* 0x000fe2000fffe0ff */
[----:B------:R-:W-:-:S03]  /*42e0*/  SHF.L.U32 R2, R9, 0x1f, RZ ;  /* 0x0000001f09027819 */ /* 0x000fc600000006ff */
[----:B------:R-:W-:-:S09]  /*42f0*/  ULEA UR4, UR47, UR7, 0x3 ;  /* 0x000000072f047291 */ /* 0x000fd2000f8e18ff */
[----:B------:R-:W2:Y:S02]  /*4300*/  SYNCS.PHASECHK.TRANS64.TRYWAIT P0, [UR4], R2 ;  /* 0x00000002ff0075a7 */ /* 0x000ea40008001104 */
[----:B--2---:R-:W-:Y:S05]  /*4310*/  @!P0 BRA `(.L_x_78) ;  /* 0x0000007000b88947 */ /* 0x004fea0003800000 */
.L_x_210:
        /* <DEDUP_REMOVED lines=9> */
.L_x_212:
        /* <DEDUP_REMOVED lines=9> */
.L_x_214:
[----:B------:R-:W-:-:S04]  /*4440*/  UIADD3 UR4, UPT, UPT, UR4, 0x1, URZ ;  /* 0x0000000104047890 */ /* 0x000fc8000fffe0ff */
[----:B------:R-:W-:-:S04]  /*4450*/  UISETP.NE.AND UP0, UPT, UR4, 0x4, UPT ;  /* 0x000000040400788c */ /* 0x000fc8000bf05270 */
[----:B------:R-:W-:Y:S02]  /*4460*/  USEL UR5, URZ, 0x1, UP0 ;  /* 0x00000001ff057887 */ /* 0x000fe40008000000 */
[----:B------:R-:W-:-:S04]  /*4470*/  USEL UR4, UR4, URZ, UP0 ;  /* 0x000000ff04047287 */ /* 0x000fc80008000000 */
[----:B------:R-:W-:Y:S01]  /*4480*/  ULEA UR4, UR4, UR7, 0x3 ;  /* 0x0000000704047291 */ /* 0x000fe2000f8e18ff */
[----:B------:R-:W-:-:S04]  /*4490*/  LOP3.LUT R2, R2, UR5, RZ, 0x3c, !PT ;  /* 0x0000000502027c12 */ /* 0x000fc8000f8e3cff */
[----:B------:R-:W-:Y:S01]  /*44a0*/  SHF.L.U32 R2, R2, 0x1f, RZ ;  /* 0x0000001f02027819 */ /* 0x000fe200000006ff */
[----:B-1----:R-:W-:-:S04]  /*44b0*/  IMAD.U32 R0, RZ, RZ, UR4 ;  /* 0x00000004ff007e24 */ /* 0x002fc8000f8e00ff */
[----:B------:R1:W2:Y:S03]  /*44c0*/  SYNCS.PHASECHK.TRANS64.TRYWAIT P0, [R0+URZ], R2 ;  /* 0x00000002000075a7 */ /* 0x0002a600080011ff */
[----:B--2---:R-:W-:Y:S05]  /*44d0*/  @!P0 NANOSLEEP.SYNCS 0x989680 ;  /* 0x009896800000895d */ /* 0x004fea0003900000 */
[----:B------:R-:W2:Y:S02]  /*44e0*/  @!P0 SYNCS.PHASECHK.TRANS64 P0, [R0+URZ], R2 ;  /* 0x00000002000085a7 */ /* 0x000ea400080010ff */
[----:B--2---:R-:W-:Y:S05]  /*44f0*/  @P0 BRA `(.L_x_81) ;  /* 0x0000000000200947 */ /* 0x004fea0003800000 */
.L_x_82:
[----:B--2---:R2:W4:Y:S02]  /*4500*/  SYNCS.PHASECHK.TRANS64.TRYWAIT P0, [R0+URZ], R2 ;  /* 0x00000002000075a7 */ /* 0x00452400080011ff */
[----:B----4-:R-:W-:Y:S05]  /*4510*/  @!P0 NANOSLEEP.SYNCS 0x989680 ;  /* 0x009896800000895d */ /* 0x010fea0003900000 */
[----:B------:R-:W4:Y:S02]  /*4520*/  @!P0 SYNCS.PHASECHK.TRANS64 P0, [R0+URZ], R2 ;  /* 0x00000002000085a7 */ /* 0x000f2400080010ff */
[----:B----4-:R-:W-:Y:S05]  /*4530*/  @!P0 BRA `(.L_x_82) ;  /* 0xfffffffc00f08947 */ /* 0x010fea000383ffff */
[----:B------:R-:W-:Y:S05]  /*4540*/  BRA `(.L_x_81) ;  /* 0x00000000000c7947 */ /* 0x000fea0003800000 */
.L_x_77:
[----:B------:R-:W-:-:S04]  /*4550*/  UIADD3 UR4, UPT, UPT, UR41, 0x110, URZ ;  /* 0x0000011029047890 */ /* 0x000fc8000fffe0ff */
[----:B------:R-:W-:-:S09]  /*4560*/  UPRMT UR4, UR69, 0x654, UR4 ;  /* 0x0000065445047896 */ /* 0x000fd20008000004 */
[----:B------:R-:W-:Y:S03]  /*4570*/  SYNCS.ARRIVE.TRANS64.RED.A1T0 RZ, [UR4], RZ ;  /* 0x000000ffffff79a7 */ /* 0x000fe60008100404 */
.L_x_81:
[----:B-12---:R-:W-:Y:S01]  /*4580*/  SHF.L.U32 R2, RZ, 0x1f, RZ ;  /* 0x0000001fff027819 */ /* 0x006fe200000006ff */
[----:B------:R-:W-:Y:S01]  /*4590*/  UIADD3 UR4, UPT, UPT, UR41, 0x110, URZ ;  /* 0x0000011029047890 */ /* 0x000fe2000fffe0ff */
[----:B------:R-:W-:Y:S02]  /*45a0*/  PLOP3.LUT P0, PT, PT, PT, UP1, 0x80, 0x8 ;  /* 0x000000000008781c */ /* 0x000fe40003f0f018 */
[----:B------:R-:W1:Y:S02]  /*45b0*/  SYNCS.PHASECHK.TRANS64.TRYWAIT P1, [UR41+0x110], R2 ;  /* 0x00011002ff0075a7 */ /* 0x000e640008021129 */
[----:B-1----:R-:W-:Y:S09]  /*45c0*/  @!P1 BRA `(.L_x_83) ;  /* 0x0000007000549947 */ /* 0x002ff20003800000 */
.L_x_216:
[----:B------:R-:W-:Y:S01]  /*45d0*/  @!UP1 UPRMT UR4, UR69, 0x654, UR4 ;  /* 0x0000065445049896 */ /* 0x000fe20008000004 */
[----:B------:R-:W-:Y:S01]  /*45e0*/  UMOV UR5, 0xffff ;  /* 0x0000ffff00057882 */ /* 0x000fe20000000000 */
[----:B------:R-:W-:-:S07]  /*45f0*/  UMOV UR6, 0x1 ;  /* 0x0000000100067882 */ /* 0x000fce0000000000 */
[----:B------:R-:W-:Y:S01]  /*4600*/  @!P0 SYNCS.ARRIVE.TRANS64.RED.A1T0 RZ, [UR4], RZ ;  /* 0x000000ffffff89a7 */ /* 0x000fe20008100404 */
[----:B------:R-:W-:Y:S01]  /*4610*/  NOP ;  /* 0x0000000000007918 */ /* 0x000fe20000000000 */
[----:B-1----:R-:W1:Y:S01]  /*4620*/  LDS R0, [UR8+0x14] ;  /* 0x00001408ff007984 */ /* 0x002e620008000800 */
[----:B------:R-:W-:-:S04]  /*4630*/  ULOP3.LUT UR4, UR67, 0xffff, URZ, 0xc0, !UPT ;  /* 0x0000ffff43047892 */ /* 0x000fc8000f8ec0ff */
[----:B------:R-:W-:-:S04]  /*4640*/  USHF.R.U32.HI UR4, URZ, 0x5, UR4 ;  /* 0x00000005ff047899 */ /* 0x000fc80008011604 */
[----:B------:R-:W-:Y:S02]  /*4650*/  USHF.L.U32 UR5, UR5, UR4, URZ ;  /* 0x0000000405057299 */ /* 0x000fe400080006ff */
[----:B------:R-:W-:-:S04]  /*4660*/  USHF.L.U32 UR4, UR6, UR4, URZ ;  /* 0x0000000406047299 */ /* 0x000fc800080006ff */
[----:B-1----:R-:W-:-:S04]  /*4670*/  LOP3.LUT R0, R0, UR5, RZ, 0xc0, !PT ;  /* 0x0000000500007c12 */ /* 0x002fc8000f8ec0ff */
[----:B------:R-:W-:-:S13]  /*4680*/  ISETP.NE.AND P0, PT, R0, UR5, PT ;  /* 0x0000000500007c0c */ /* 0x000fda000bf05270 */
[----:B------:R-:W-:Y:S05]  /*4690*/  @P0 BRA `(.L_x_84) ;  /* 0x0000000000580947 */ /* 0x000fea0003800000 */
[----:B------:R-:W1:Y:S02]  /*46a0*/  LDS R0, [UR8+0x18] ;  /* 0x00001808ff007984 */ /* 0x000e640008000800 */
[----:B-1----:R-:W-:-:S04]  /*46b0*/  LOP3.LUT R0, R0, UR4, RZ, 0xc0, !PT ;  /* 0x0000000400007c12 */ /* 0x002fc8000f8ec0ff */
[----:B------:R-:W-:-:S13]  /*46c0*/  ISETP.NE.AND P0, PT, R0, UR4, PT ;  /* 0x0000000400007c0c */ /* 0x000fda000bf05270 */
[----:B------:R-:W-:Y:S05]  /*46d0*/  @P0 BRA `(.L_x_85) ;  /* 0x00000000003c0947 */ /* 0x000fea0003800000 */
[----:B------:R-:W1:Y:S01]  /*46e0*/  S2R R2, SR_LANEID ;  /* 0x0000000000027919 */ /* 0x000e620000000000 */
[----:B------:R-:W-:-:S06]  /*46f0*/  ULOP3.LUT UR5, URZ, UR5, URZ, 0x33, !UPT ;  /* 0x00000005ff057292 */ /* 0x000fcc000f8e33ff */
[----:B------:R-:W-:-:S04]  /*4700*/  IMAD.U32 R0, RZ, RZ, UR5 ;  /* 0x00000005ff007e24 */ /* 0x000fc8000f8e00ff */
[----:B------:R2:W4:Y:S02]  /*4710*/  REDUX UR7, R0 ;  /* 0x00000000000773c4 */ /* 0x0005240000000000 */
[----:B------:R1:W-:Y:S01]  /*4720*/  UTCATOMSWS.AND URZ, UR5 ;  /* 0x0000000500ff79e3 */ /* 0x0003e20008000000 */
[----:B--2---:R-:W-:Y:S01]  /*4730*/  LOP3.LUT R0, RZ, UR4, RZ, 0x33, !PT ;  /* 0x00000004ff007c12 */ /* 0x004fe2000f8e33ff */
[----:B------:R-:W-:Y:S02]  /*4740*/  VOTEU.ANY UR4, UPT, PT ;  /* 0x0000000000047886 */ /* 0x000fe400038e0100 */
[----:B------:R-:W-:Y:S02]  /*4750*/  UFLO.U32 UR4, UR4 ;  /* 0x00000004000472bd */ /* 0x000fe400080e0000 */
[----:B------:R-:W2:Y:S04]  /*4760*/  REDUX UR6, R0 ;  /* 0x00000000000673c4 */ /* 0x000ea80000000000 */
[----:B-1----:R-:W-:-:S02]  /*4770*/  ISETP.EQ.U32.AND P0, PT, R2, UR4, PT ;  /* 0x0000000402007c0c */ /* 0x002fc4000bf02070 */
[----:B----4-:R-:W-:-:S11]  /*4780*/  MOV R2, UR7 ;  /* 0x0000000700027c02 */ /* 0x010fd60008000f00 */
[----:B------:R1:W-:Y:S01]  /*4790*/  @P0 ATOMS.AND RZ, [UR8+0x14], R2 ;  /* 0x00001402ffff098c */ /* 0x0003e2000a800008 */
[----:B--2---:R-:W-:-:S05]  /*47a0*/  IMAD.U32 R0, RZ, RZ, UR6 ;  /* 0x00000006ff007e24 */ /* 0x004fca000f8e00ff */
[----:B------:R1:W-:Y:S01]  /*47b0*/  @P0 ATOMS.AND RZ, [UR8+0x18], R0 ;  /* 0x00001800ffff098c */ /* 0x0003e2000a800008 */
[----:B------:R-:W-:Y:S05]  /*47c0*/  BRA `(.L_x_86) ;  /* 0x0000000000147947 */ /* 0x000fea0003800000 */
.L_x_85:
[----:B------:R-:W-:Y:S02]  /*47d0*/  MOV R2, 0x47f0 ;  /* 0x000047f000027802 */ /* 0x000fe40000000f00 */
[----:B---3-5:R-:W-:Y:S05]  /*47e0*/  CALL.REL.NOINC `($__internal_0_$__cuda_sm10x_tcgen05_guardrail_trap_col_being_dealloced_not_returned_by_alloc) ;  /* 0x0000007400e47944 */ /* 0x028fea0003c00000 */
[----:B------:R-:W-:Y:S05]  /*47f0*/  BRA `(.L_x_86) ;  /* 0x0000000000087947 */ /* 0x000fea0003800000 */
.L_x_84:
[----:B------:R-:W-:Y:S02]  /*4800*/  MOV R2, 0x4820 ;  /* 0x0000482000027802 */ /* 0x000fe40000000f00 */
[----:B---3-5:R-:W-:Y:S05]  /*4810*/  CALL.REL.NOINC `($__internal_2_$__cuda_sm10x_tcgen05_guardrail_trap_unallocated_columns_being_dealloced) ;  /* 0x0000007400f07944 */ /* 0x028fea0003c00000 */
.L_x_86:
[----:B------:R-:W-:Y:S01]  /*4820*/  NOP ;  /* 0x0000000000007918 */ /* 0x000fe20000000000 */
[----:B------:R-:W-:Y:S05]  /*4830*/  EXIT ;  /* 0x000000000000794d */ /* 0x000fea0003800000 */
.L_x_57:
[----:B------:R-:W-:-:S09]  /*4840*/  UISETP.NE.OR UP0, UPT, UR20, 0x3, !UP4 ;  /* 0x000000031400788c */ /* 0x000fd2000e705670 */
[----:B------:R-:W-:Y:S05]  /*4850*/  BRA.U UP0, `(.L_x_87) ;  /* 0x0000001500fc7547 */ /* 0x000fea000b800000 */
[----:B------:R-:W2:Y:S01]  /*4860*/  LDCU.64 UR4, c[0x0][0x888] ;  /* 0x00011100ff0477ac */ /* 0x000ea20008000a00 */
[----:B------:R-:W3:Y:S01]  /*4870*/  LDC.64 R12, c[0x0][0x348] ;  /* 0x0000d200ff0c7b82 */ /* 0x000ee20000000a00 */
[----:B------:R-:W-:Y:S01]  /*4880*/  HFMA2 R10, -RZ, RZ, 0, 0 ;  /* 0x00000000ff0a7431 */ /* 0x000fe200000001ff */
[----:B------:R-:W-:Y:S01]  /*4890*/  MOV R9, RZ ;  /* 0x000000ff00097202 */ /* 0x000fe20000000f00 */
[----:B------:R-:W4:Y:S01]  /*48a0*/  LDCU UR38, c[0x0][0x370] ;  /* 0x00006e00ff2677ac */ /* 0x000f220008000800 */
[----:B------:R-:W-:Y:S01]  /*48b0*/  HFMA2 R3, -RZ, RZ, 0, 0.0078125 ;  /* 0x00002000ff037431 */ /* 0x000fe200000001ff */
[----:B------:R-:W4:Y:S01]  /*48c0*/  LDCU.128 UR48, c[0x0][0xb10] ;  /* 0x00016200ff3077ac */ /* 0x000f220008000c00 */
[----:B------:R-:W1:Y:S01]  /*48d0*/  LDCU UR37, c[0x0][0x374] ;  /* 0x00006e80ff2577ac */ /* 0x000e620008000800 */
[----:B------:R-:W1:Y:S01]  /*48e0*/  LDCU.64 UR30, c[0x0][0x890] ;  /* 0x00011200ff1e77ac */ /* 0x000e620008000a00 */
[----:B--2---:R-:W-:Y:S01]  /*48f0*/  UISETP.NE.U32.AND UP0, UPT, UR4, URZ, UPT ;  /* 0x000000ff0400728c */ /* 0x004fe2000bf05070 */
[----:B------:R-:W2:Y:S01]  /*4900*/  LDCU UR15, c[0x0][0xb0c] ;  /* 0x00016180ff0f77ac */ /* 0x000ea20008000800 */
[----:B------:R-:W3:Y:S01]  /*4910*/  LDCU UR47, c[0x0][0xb20] ;  /* 0x00016400ff2f77ac */ /* 0x000ee20008000800 */
[----:B------:R-:W3:Y:S01]  /*4920*/  LDCU UR4, c[0x0][0xb30] ;  /* 0x00016600ff0477ac */ /* 0x000ee20008000800 */
[----:B----4-:R-:W-:-:S02]  /*4930*/  UIMAD.WIDE.U32 UR6, UR38, UR48, URZ ;  /* 0x00000030260672a5 */ /* 0x010fc4000f8e00ff */
[----:B-1----:R-:W-:Y:S02]  /*4940*/  UIMAD.WIDE.U32 UR8, UR37, UR51, URZ ;  /* 0x00000033250872a5 */ /* 0x002fe4000f8e00ff */
[----:B------:R-:W-:Y:S01]  /*4950*/  UISETP.NE.AND.EX UP6, UPT, UR5, URZ, UPT, UP0 ;  /* 0x000000ff0500728c */ /* 0x000fe2000bfc5300 */
[----:B------:R-:W-:Y:S01]  /*4960*/  UMOV UR21, 0x400 ;  /* 0x0000040000157882 */ /* 0x000fe20000000000 */
[----:B------:R-:W-:Y:S02]  /*4970*/  UISETP.NE.AND UP0, UPT, UR45, 0x1, UPT ;  /* 0x000000012d00788c */ /* 0x000fe4000bf05270 */
[----:B------:R-:W-:Y:S02]  /*4980*/  UISETP.NE.U32.AND UP0, UPT, UR30, URZ, UPT ;  /* 0x000000ff1e00728c */ /* 0x000fe4000bf05070 */
[----:B------:R-:W-:Y:S01]  /*4990*/  ULEA UR21, UR52, UR21, 0x18 ;  /* 0x0000001534157291 */ /* 0x000fe2000f8ec0ff */
[----:B------:R-:W-:Y:S01]  /*49a0*/  UMOV UR6, UR7 ;  /* 0x0000000700067c82 */ /* 0x000fe20008000000 */
[----:B------:R-:W-:Y:S01]  /*49b0*/  UMOV UR39, UR9 ;  /* 0x0000000900277c82 */ /* 0x000fe20008000000 */
[----:B------:R-:W-:-:S02]  /*49c0*/  UISETP.GE.AND UP2, UPT, UR45, 0x1, UPT ;  /* 0x000000012d00788c */ /* 0x000fc4000bf46270 */
[----:B------:R-:W-:Y:S02]  /*49d0*/  UISETP.NE.AND.EX UP5, UPT, UR31, URZ, UPT, UP0 ;  /* 0x000000ff1f00728c */ /* 0x000fe4000bfa5300 */
[----:B------:R-:W-:Y:S01]  /*49e0*/  UPLOP3.LUT UP3, UPT, UPT, UPT, UPT, 0x40, 0x4 ;  /* 0x000000000004789c */ /* 0x000fe20003f6e870 */
[----:B------:R-:W1:Y:S01]  /*49f0*/  LDCU.64 UR22, c[0x0][0xb28] ;  /* 0x00016500ff1677ac */ /* 0x000e620008000a00 */
[----:B--2---:R-:W-:Y:S02]  /*4a00*/  UISETP.NE.AND UP2, UPT, UR15, 0x1, UPT ;  /* 0x000000010f00788c */ /* 0x004fe4000bf45270 */
[----:B------:R-:W-:Y:S02]  /*4a10*/  UIADD3 UR41, UPT, UPT, UR21, 0x40, URZ ;  /* 0x0000004015297890 */ /* 0x000fe4000fffe0ff */
[----:B------:R-:W-:Y:S02]  /*4a20*/  UIADD3 UR33, UPT, UPT, UR21, 0x48, URZ ;  /* 0x0000004815217890 */ /* 0x000fe4000fffe0ff */
[----:B------:R-:W-:-:S02]  /*4a30*/  UIADD3 UR25, UPT, UPT, UR21, 0x50, URZ ;  /* 0x0000005015197890 */ /* 0x000fc4000fffe0ff */
[----:B------:R-:W-:Y:S02]  /*4a40*/  UIADD3 UR17, UPT, UPT, UR21, 0x58, URZ ;  /* 0x0000005815117890 */ /* 0x000fe4000fffe0ff */
[----:B------:R-:W-:Y:S02]  /*4a50*/  USHF.R.U32.HI UR46, URZ, UR49, UR6 ;  /* 0x00000031ff2e7299 */ /* 0x000fe40008011606 */
[----:B---3--:R-:W-:Y:S02]  /*4a60*/  USHF.R.U32.HI UR39, URZ, UR47, UR39 ;  /* 0x0000002fff277299 */ /* 0x008fe40008011627 */
[----:B------:R-:W-:Y:S02]  /*4a70*/  UISETP.NE.AND UP0, UPT, UR50, 0x1, UPT ;  /* 0x000000013200788c */ /* 0x000fe4000bf05270 */
[----:B------:R-:W-:-:S11]  /*4a80*/  UISETP.NE.AND UP4, UPT, UR4, 0x1, UPT ;  /* 0x000000010400788c */ /* 0x000fd6000bf85270 */
.L_x_102:
[C---:B------:R-:W-:Y:S02]  /*4a90*/  LEA R8, R10.reuse, UR21, 0x3 ;  /* 0x000000150a087c11 */ /* 0x040fe4000f8e18ff */
[----:B------:R-:W-:Y:S02]  /*4aa0*/  SHF.L.U32 R0, R9, 0x1f, RZ ;  /* 0x0000001f09007819 */ /* 0x000fe400000006ff */
[----:B------:R-:W-:Y:S02]  /*4ab0*/  LEA R4, R10, UR21, 0x4 ;  /* 0x000000150a047c11 */ /* 0x000fe4000f8e20ff */
[----:B--2---:R-:W2:Y:S02]  /*4ac0*/  SYNCS.PHASECHK.TRANS64.TRYWAIT P0, [R8+URZ+0x90], R0 ;  /* 0x00009000080075a7 */ /* 0x004ea400080011ff */
[----:B--2---:R-:W-:Y:S05]  /*4ad0*/  @!P0 BRA `(.L_x_88) ;  /* 0x0000006c00288947 */ /* 0x004fea0003800000 */
.L_x_217:
[----:B------:R-:W3:Y:S01]  /*4ae0*/  LDS.128 R4, [R4+0x120] ;  /* 0x0001200004047984 */ /* 0x000ee20000000c00 */
[----:B------:R-:W-:Y:S01]  /*4af0*/  UISETP.GE.AND UP0, UPT, UR45, 0x1, UPT ;  /* 0x000000012d00788c */ /* 0x000fe2000bf06270 */
[----:B------:R-:W-:Y:S01]  /*4b00*/  @!PT LDS RZ, [RZ] ;  /* 0x00000000fffff984 */ /* 0x000fe20000000800 */
[----:B------:R-:W-:Y:S01]  /*4b10*/  @!PT LDS RZ, [RZ] ;  /* 0x00000000fffff984 */ /* 0x000fe20000000800 */
[----:B------:R-:W-:Y:S01]  /*4b20*/  @!PT LDS RZ, [RZ] ;  /* 0x00000000fffff984 */ /* 0x000fe20000000800 */
[----:B------:R-:W-:Y:S01]  /*4b30*/  @!PT LDS RZ, [RZ] ;  /* 0x00000000fffff984 */ /* 0x000fe20000000800 */
[----:B------:R4:W-:Y:S06]  /*4b40*/  MEMBAR.ALL.CTA ;  /* 0x0000000000007992 */ /* 0x0009ec0000008000 */
[----:B----4-:R-:W4:Y:S01]  /*4b50*/  FENCE.VIEW.ASYNC.S ;  /* 0x00000000000073c6 */ /* 0x010f220000000000 */
[----:B---3--:R-:W-:Y:S11]  /*4b60*/  LOP3.LUT P0, RZ, R6, 0x1, RZ, 0xc0, !PT ;  /* 0x0000000106ff7812 */ /* 0x008ff6000780c0ff */
[----:B------:R-:W-:Y:S02]  /*4b70*/  @!UPT UIADD3 URZ, UPT, UPT, URZ, URZ, URZ ;  /* 0x000000fffffff290 */ /* 0x000fe4000fffe0ff */
[----:B----4-:R-:W-:Y:S01]  /*4b80*/  VOTEU.ANY UP2, P0 ;  /* 0x0000000000ff7886 */ /* 0x010fe20000040100 */
[----:B------:R-:W-:Y:S11]  /*4b90*/  PLOP3.LUT P0, PT, PT, PT, UP2, 0x80, 0x8 ;  /* 0x000000000008781c */ /* 0x000ff60003f0f028 */
[----:B------:R-:W-:Y:S02]  /*4ba0*/  @!UPT UIADD3 URZ, UPT, UPT, URZ, URZ, URZ ;  /* 0x000000fffffff290 */ /* 0x000fe4000fffe0ff */
[----:B--2---:R-:W-:Y:S02]  /*4bb0*/  @P0 SHF.R.U32.HI R0, RZ, 0x10, R5 ;  /* 0x00000010ff000819 */ /* 0x004fe40000011605 */
[----:B------:R-:W-:Y:S02]  /*4bc0*/  @P0 MOV R2, R4 ;  /* 0x0000000400020202 */ /* 0x000fe40000000f00 */
[----:B------:R-:W-:Y:S01]  /*4bd0*/  @P0 R2UR UR4, R0 ;  /* 0x00000000000402ca */ /* 0x000fe200000e0000 */
[----:B------:R-:W-:Y:S01]  /*4be0*/  VIADD R0, R8, 0xa0 ;  /* 0x000000a008007836 */ /* 0x000fe20000000000 */
[----:B------:R-:W-:Y:S02]  /*4bf0*/  @P0 LOP3.LUT R4, R5, 0xffff, RZ, 0xc0, !PT ;  /* 0x0000ffff05040812 */ /* 0x000fe400078ec0ff */
[----:B------:R-:W-:Y:S02]  /*4c00*/  @P0 R2UR UR6, R2 ;  /* 0x00000000020602ca */ /* 0x000fe400000e0000 */
[----:B------:R-:W-:Y:S02]  /*4c10*/  PRMT R0, RZ, 0x654, R0 ;  /* 0x00000654ff007816 */ /* 0x000fe40000000000 */
[----:B------:R-:W-:Y:S02]  /*4c20*/  @P0 R2UR UR5, R4 ;  /* 0x00000000040502ca */ /* 0x000fe400000e0000 */
[----:B------:R2:W-:Y:S03]  /*4c30*/  SYNCS.ARRIVE.TRANS64.RED.A1T0 RZ, [R0+URZ], RZ ;  /* 0x000000ff00ff79a7 */ /* 0x0005e600081004ff */
[----:B------:R-:W-:Y:S04]  /*4c40*/  @UP2 UMOV UR29, UR4 ;  /* 0x00000004001d2c82 */ /* 0x000fe80008000000 */
[----:B------:R-:W-:Y:S04]  /*4c50*/  @UP2 UMOV UR14, UR6 ;  /* 0x00000006000e2c82 */ /* 0x000fe80008000000 */
[----:B------:R-:W-:Y:S01]  /*4c60*/  @UP2 UMOV UR13, UR5 ;  /* 0x00000005000d2c82 */ /* 0x000fe20008000000 */
[----:B------:R-:W-:Y:S05]  /*4c70*/  BRA.U !UP0, `(.L_x_89) ;  /* 0x0000000108c07547 */ /* 0x000fea000b800000 */
[----:B------:R-:W-:Y:S02]  /*4c80*/  UIMAD.WIDE.U32 UR18, UR13, UR51, URZ ;  /* 0x000000330d1272a5 */ /* 0x000fe4000f8e00ff */
[----:B------:R-:W-:Y:S02]  /*4c90*/  UP2UR UR16, UPR, URZ, 0x4 ;  /* 0x00000004ff107883 */ /* 0x000fe40008000000 */
[----:B------:R-:W-:Y:S02]  /*4ca0*/  UISETP.NE.AND UP2, UPT, UR50, 0x1, UPT ;  /* 0x000000013200788c */ /* 0x000fe4000bf45270 */
[----:B------:R-:W-:Y:S02]  /*4cb0*/  UIMAD.WIDE.U32 UR26, UR14, UR48, URZ ;  /* 0x000000300e1a72a5 */ /* 0x000fe4000f8e00ff */
[----:B------:R-:W-:Y:S02]  /*4cc0*/  USEL UR4, UR37, UR39, !UP2 ;  /* 0x0000002725047287 */ /* 0x000fe4000d000000 */
[----:B------:R-:W-:Y:S02]  /*4cd0*/  UISETP.NE.AND UP0, UPT, UR15, 0x1, UPT ;  /* 0x000000010f00788c */ /* 0x000fe4000bf05270 */
[----:B------:R-:W-:Y:S02]  /*4ce0*/  UP2UR UR20, UPR, URZ, 0x2 ;  /* 0x00000002ff147883 */ /* 0x000fe40008000000 */
[----:B------:R-:W-:Y:S02]  /*4cf0*/  UISETP.NE.AND UP1, UPT, UR45, 0x1, UPT ;  /* 0x000000012d00788c */ /* 0x000fe4000bf25270 */
[----:B-1----:R-:W-:Y:S02]  /*4d00*/  UIMAD.WIDE.U32 UR8, UR4, UR22, URZ ;  /* 0x00000016040872a5 */ /* 0x002fe4000f8e00ff */
[----:B------:R-:W-:Y:S01]  /*4d10*/  USEL UR7, UR38, UR46, !UP0 ;  /* 0x0000002e26077287 */ /* 0x000fe2000c000000 */
[----:B------:R-:W-:Y:S02]  /*4d20*/  UMOV UR5, UR19 ;  /* 0x0000001300057c82 */ /* 0x000fe40008000000 */
[----:B------:R-:W-:Y:S02]  /*4d30*/  USHF.R.U32.HI UR6, URZ, UR47, UR5 ;  /* 0x0000002fff067299 */ /* 0x000fe40008011605 */
[----:B------:R-:W-:Y:S02]  /*4d40*/  UIMAD.WIDE.U32 UR10, UR7, UR22, URZ ;  /* 0x00000016070a72a5 */ /* 0x000fe4000f8e00ff */
[----:B------:R-:W-:Y:S02]  /*4d50*/  USEL UR6, UR13, UR6, !UP2 ;  /* 0x000000060d067287 */ /* 0x000fe4000d000000 */
[----:B------:R-:W-:Y:S01]  /*4d60*/  UISETP.NE.AND UP2, UPT, UR16, URZ, UPT ;  /* 0x000000ff1000728c */ /* 0x000fe2000bf45270 */
[----:B------:R-:W-:Y:S02]  /*4d70*/  UMOV UR5, UR27 ;  /* 0x0000001b00057c82 */ /* 0x000fe40008000000 */
[----:B------:R-:W-:Y:S03]  /*4d80*/  USHF.R.U32.HI UR12, URZ, UR49, UR5 ;  /* 0x00000031ff0c7299 */ /* 0x000fe60008011605 */
[----:B------:R-:W-:Y:S02]  /*4d90*/  UMOV UR5, UR9 ;  /* 0x0000000900057c82 */ /* 0x000fe40008000000 */
[----:B------:R-:W-:Y:S03]  /*4da0*/  @UP1 USHF.R.U32.HI UR4, URZ, UR23, UR5 ;  /* 0x00000017ff041299 */ /* 0x000fe60008011605 */
[----:B------:R-:W-:Y:S01]  /*4db0*/  UMOV UR5, UR11 ;  /* 0x0000000b00057c82 */ /* 0x000fe20008000000 */
[----:B------:R-:W-:Y:S02]  /*4dc0*/  UIMAD UR4, UR45, UR4, URZ ;  /* 0x000000042d0472a4 */ /* 0x000fe4000f8e02ff */
[----:B------:R-:W-:Y:S02]  /*4dd0*/  @UP1 USHF.R.U32.HI UR7, URZ, UR23, UR5 ;  /* 0x00000017ff071299 */ /* 0x000fe40008011605 */
[----:B------:R-:W-:Y:S02]  /*4de0*/  USEL UR5, UR14, UR12, !UP0 ;  /* 0x0000000c0e057287 */ /* 0x000fe4000c000000 */
[----:B------:R-:W-:Y:S02]  /*4df0*/  UIMAD.WIDE.U32 UR10, UR6, UR22, URZ ;  /* 0x00000016060a72a5 */ /* 0x000fe4000f8e00ff */
[----:B------:R-:W-:Y:S02]  /*4e00*/  UIMAD UR8, UR45, UR7, URZ ;  /* 0x000000072d0872a4 */ /* 0x000fe4000f8e02ff */
[----:B------:R-:W-:Y:S03]  /*4e10*/  UISETP.GE.AND UP0, UPT, UR6, UR4, UPT ;  /* 0x000000040600728c */ /* 0x000fe6000bf06270 */
[----:B------:R-:W-:Y:S01]  /*4e20*/  UMOV UR4, UR11 ;  /* 0x0000000b00047c82 */ /* 0x000fe20008000000 */
[----:B------:R-:W-:Y:S02]  /*4e30*/  UISETP.GE.OR UP0, UPT, UR5, UR8, UP0 ;  /* 0x000000080500728c */ /* 0x000fe40008706670 */
[----:B------:R-:W-:Y:S02]  /*4e40*/  USHF.R.U32.HI UR4, URZ, UR23, UR4 ;  /* 0x00000017ff047299 */ /* 0x000fe40008011604 */
[----:B------:R-:W-:Y:S02]  /*4e50*/  UIMAD.WIDE.U32 UR8, UR5, UR22, URZ ;  /* 0x00000016050872a5 */ /* 0x000fe4000f8e00ff */
[----:B------:R-:W-:Y:S04]  /*4e60*/  USEL UR10, UR6, UR4, !UP1 ;  /* 0x00000004060a7287 */ /* 0x000fe8000c800000 */
[----:B------:R-:W-:Y:S01]  /*4e70*/  UIADD3 UR11, UPT, UPT, -UR10, URZ, URZ ;  /* 0x000000ff0a0b7290 */ /* 0x000fe2000fffe1ff */
[----:B------:R-:W-:Y:S02]  /*4e80*/  @!UP0 UMOV UR4, UR9 ;  /* 0x0000000900048c82 */ /* 0x000fe40008000000 */
[----:B------:R-:W-:Y:S02]  /*4e90*/  @!UP0 USHF.R.U32.HI UR4, URZ, UR23, UR4 ;  /* 0x00000017ff048299 */ /* 0x000fe40008011604 */
[----:B------:R-:W-:Y:S02]  /*4ea0*/  UIMAD UR8, UR45, UR11, UR6 ;  /* 0x0000000b2d0872a4 */ /* 0x000fe4000f8e0206 */
[----:B------:R-:W-:Y:S02]  /*4eb0*/  @!UP0 USEL UR4, UR5, UR4, !UP1 ;  /* 0x0000000405048287 */ /* 0x000fe4000c800000 */
[----:B------:R-:W-:Y:S02]  /*4ec0*/  UISETP.NE.AND UP1, UPT, UR20, URZ, UPT ;  /* 0x000000ff1400728c */ /* 0x000fe4000bf25270 */
[----:B------:R-:W-:Y:S02]  /*4ed0*/  @!UP0 UIMAD UR7, UR7, UR8, UR4 ;  /* 0x00000008070782a4 */ /* 0x000fe4000f8e0204 */
[----:B------:R-:W-:Y:S02]  /*4ee0*/  @!UP0 UIADD3 UR9, UPT, UPT, UR10, -UR4, URZ ;  /* 0x800000040a098290 */ /* 0x000fe4000fffe0ff */
[----:B------:R-:W-:Y:S02]  /*4ef0*/  UIADD3 UR8, UPT, UPT, -UR6, URZ, URZ ;  /* 0x000000ff06087290 */ /* 0x000fe4000fffe1ff */
[----:B------:R-:W-:Y:S02]  /*4f00*/  UIADD3 UR4, UPT, UPT, -UR5, URZ, URZ ;  /* 0x000000ff05047290 */ /* 0x000fe4000fffe1ff */
[----:B------:R-:W-:Y:S03]  /*4f10*/  @!UP0 UIMAD UR6, UR9, UR45, UR5 ;  /* 0x0000002d090682a4 */ /* 0x000fe6000f8e0205 */
[----:B------:R-:W-:Y:S01]  /*4f20*/  @!UP0 UMOV UR5, UR7 ;  /* 0x0000000700058c82 */ /* 0x000fe20008000000 */
[----:B------:R-:W-:Y:S02]  /*4f30*/  UIMAD UR7, UR15, UR4, UR14 ;  /* 0x000000040f0772a4 */ /* 0x000fe4000f8e020e */
[----:B------:R-:W-:Y:S02]  /*4f40*/  UIMAD UR4, UR50, UR8, UR13 ;  /* 0x00000008320472a4 */ /* 0x000fe4000f8e020d */
[----:B------:R-:W-:Y:S02]  /*4f50*/  UIMAD UR14, UR5, UR15, UR7 ;  /* 0x0000000f050e72a4 */ /* 0x000fe4000f8e0207 */
[----:B------:R-:W-:Y:S11]  /*4f60*/  UIMAD UR13, UR6, UR50, UR4 ;  /* 0x00000032060d72a4 */ /* 0x000ff6000f8e0204 */
[----:B------:R-:W-:Y:S01]  /*4f70*/  @!UPT UIADD3 URZ, UPT, UPT, URZ, URZ, URZ ;  /* 0x000000fffffff290 */ /* 0x000fe2000fffe0ff */
.L_x_89:
[----:B------:R-:W3:Y:S01]  /*4f80*/  @!UP4 LDCU.128 UR8, c[0x0][0xb10] ;  /* 0x00016200ff08c7ac */ /* 0x000ee20008000c00 */
[----:B------:R-:W-:Y:S01]  /*4f90*/  IMAD.MOV.U32 R5, RZ, RZ, 0x1 ;  /* 0x00000001ff057424 */ /* 0x000fe200078e00ff */
[----:B------:R-:W-:Y:S04]  /*4fa0*/  ISETP.NE.U32.AND P0, PT, RZ, UR30, PT ;  /* 0x0000001eff007c0c */ /* 0x000fe8000bf05070 */
[----:B------:R-:W-:Y:S01]  /*4fb0*/  ISETP.NE.AND.EX P0, PT, RZ, UR31, PT, P0 ;  /* 0x0000001fff007c0c */ /* 0x000fe2000bf05300 */
[----:B------:R-:W4:Y:S01]  /*4fc0*/  @!UP4 LDCU UR5, c[0x0][0xb0c] ;  /* 0x00016180ff05c7ac */ /* 0x000f220008000800 */
[----:B------:R-:W-:Y:S01]  /*4fd0*/  SHF.L.U32 R5, R5, 0x1f, RZ ;  /* 0x0000001f05057819 */ /* 0x000fe200000006ff */
[----:B------:R-:W-:Y:S02]  /*4fe0*/  USHF.L.U32 UR43, UR24, 0x7, URZ ;  /* 0x00000007182b7899 */ /* 0x000fe400080006ff */
[----:B------:R-:W-:Y:S02]  /*4ff0*/  USHF.L.U32 UR42, UR28, 0x7, URZ ;  /* 0x000000071c2a7899 */ /* 0x000fe400080006ff */
[----:B---3--:R-:W-:Y:S07]  /*5000*/  UIMAD.WIDE.U32 UR6, UR14, UR8, URZ ;  /* 0x000000080e0672a5 */ /* 0x008fee000f8e00ff */
[----:B------:R-:W-:Y:S01]  /*5010*/  @!UP4 UMOV UR4, UR7 ;  /* 0x000000070004cc82 */ /* 0x000fe20008000000 */
[----:B----4-:R-:W-:Y:S02]  /*5020*/  @!UP4 UISETP.NE.AND UP0, UPT, UR5, 0x1, UPT ;  /* 0x000000010500c88c */ /* 0x010fe4000bf05270 */
[----:B------:R-:W-:Y:S02]  /*5030*/  @!UP4 USHF.R.U32.HI UR4, URZ, UR9, UR4 ;  /* 0x00000009ff04c299 */ /* 0x000fe40008011604 */
[----:B------:R-:W-:Y:S02]  /*5040*/  UIMAD.WIDE.U32 UR6, UR13, UR11, URZ ;  /* 0x0000000b0d0672a5 */ /* 0x000fe4000f8e00ff */
[----:B------:R-:W-:Y:S02]  /*5050*/  @!UP4 USEL UR8, UR14, UR4, !UP0 ;  /* 0x000000040e08c287 */ /* 0x000fe4000c000000 */
[----:B------:R-:W-:Y:S03]  /*5060*/  @!UP4 UISETP.NE.AND UP0, UPT, UR10, 0x1, UPT ;  /* 0x000000010a00c88c */ /* 0x000fe6000bf05270 */
[----:B------:R-:W-:Y:S02]  /*5070*/  @!UP4 UMOV UR6, UR7 ;  /* 0x000000070006cc82 */ /* 0x000fe40008000000 */
[----:B------:R-:W3:Y:S02]  /*5080*/  @!UP4 LDCU UR4, c[0x0][0xb20] ;  /* 0x00016400ff04c7ac */ /* 0x000ee40008000800 */
[----:B---3--:R-:W-:Y:S04]  /*5090*/  @!UP4 USHF.R.U32.HI UR6, URZ, UR4, UR6 ;  /* 0x00000004ff06c299 */ /* 0x008fe80008011606 */
[----:B------:R-:W-:Y:S04]  /*50a0*/  @!UP4 USEL UR6, UR13, UR6, !UP0 ;  /* 0x000000060d06c287 */ /* 0x000fe8000c000000 */
[----:B------:R-:W-:Y:S02]  /*50b0*/  @!UP4 UIADD3 UR4, UPT, UPT, -UR8, UR6, URZ ;  /* 0x000000060804c290 */ /* 0x000fe4000fffe1ff */
[----:B------:R-:W-:Y:S02]  /*50c0*/  @!UP4 UIADD3 UR6, UPT, UPT, UR8, -UR6, URZ ;  /* 0x800000060806c290 */ /* 0x000fe4000fffe0ff */
[----:B------:R-:W-:Y:S02]  /*50d0*/  @!UP4 UIMAD UR14, UR4, UR5, UR14 ;  /* 0x00000005040ec2a4 */ /* 0x000fe4000f8e020e */
[----:B------:R-:W-:Y:S01]  /*50e0*/  @!UP4 UIMAD UR13, UR6, UR10, UR13 ;  /* 0x0000000a060dc2a4 */ /* 0x000fe2000f8e020d */
[----:B------:R-:W-:Y:S11]  /*50f0*/  BRA.U UP3, `(.L_x_90) ;  /* 0x0000000103107547 */ /* 0x000ff6000b800000 */
[----:B------:R-:W-:Y:S04]  /*5100*/  MOV R2, UR53 ;  /* 0x0000003500027c02 */ /* 0x000fe80008000f00 */
[----:B------:R-:W-:Y:S04]  /*5110*/  SHF.L.U32 R2, R2, 0x1f, RZ ;  /* 0x0000001f02027819 */ /* 0x000fe800000006ff */
[----:B------:R-:W3:Y:S02]  /*5120*/  SYNCS.PHASECHK.TRANS64.TRYWAIT P1, [UR21+0x88], R2 ;  /* 0x00008802ff0075a7 */ /* 0x000ee40008021115 */
[----:B---3--:R-:W-:Y:S05]  /*5130*/  @!P1 BRA `(.L_x_91) ;  /* 0x0000006400a49947 */ /* 0x008fea0003800000 */
.L_x_90:
[----:B------:R-:W-:Y:S05]  /*5140*/  BRA.U !UP5, `(.L_x_92) ;  /* 0x000000010d387547 */ /* 0x000fea000b800000 */
[----:B------:R-:W-:Y:S01]  /*5150*/  UPLOP3.LUT UP1, UPT, UPT, UPT, UP6, 0x80, 0x8 ;  /* 0x000000000008789c */ /* 0x000fe20003f2f060 */
[----:B--2---:R-:W-:Y:S01]  /*5160*/  HFMA2 R0, -RZ, RZ, 0, 5.9604644775390625e-08 ;  /* 0x00000001ff007431 */ /* 0x004fe200000001ff */
[----:B------:R-:W2:Y:S01]  /*5170*/  LDCU.64 UR8, c[0x0][0x358] ;  /* 0x00006b00ff0877ac */ /* 0x000ea20008000a00 */
[----:B------:R-:W-:Y:S03]  /*5180*/  IMAD.MOV.U32 R26, RZ, RZ, 0x1 ;  /* 0x00000001ff1a7424 */ /* 0x000fe600078e00ff */
[----:B------:R-:W-:Y:S05]  /*5190*/  PLOP3.LUT P1, PT, PT, PT, UP1, 0x80, 0x8 ;  /* 0x000000000008781c */ /* 0x000fea0003f2f018 */
[----:B------:R-:W3:Y:S01]  /*51a0*/  @UP1 LDCU.64 UR4, c[0x0][0x888] ;  /* 0x00011100ff0417ac */ /* 0x000ee20008000a00 */
[----:B------:R-:W-:Y:S07]  /*51b0*/  @UP1 UIMAD UR6, UR36, UR30, URZ ;  /* 0x0000001e240612a4 */ /* 0x000fee000f8e02ff */
[----:B------:R-:W-:Y:S01]  /*51c0*/  @!P1 PRMT R26, R0, 0x7610, R26 ;  /* 0x00007610001a9816 */ /* 0x000fe2000000001a */
[----:B---3--:R-:W-:Y:S06]  /*51d0*/  @UP1 UIMAD.WIDE UR4, UR6, 0x4, UR4 ;  /* 0x00000004060418a5 */ /* 0x008fec000f8e0204 */
[----:B------:R-:W-:Y:S01]  /*51e0*/  IMAD.U32 R6, RZ, RZ, UR4 ;  /* 0x00000004ff067e24 */ /* 0x000fe2000f8e00ff */
[----:B------:R-:W-:Y:S04]  /*51f0*/  MOV R7, UR5 ;  /* 0x0000000500077c02 */ /* 0x000fe80008000f00 */
[----:B------:R-:W3:Y:S01]  /*5200*/  @!UP1 LDCU UR4, c[0x0][0x880] ;  /* 0x00011000ff0497ac */ /* 0x000ee20008000800 */
[----:B--2--5:R4:W5:Y:S02]  /*5210*/  @P1 LDG.E R27, desc[UR8][R6.64] ;  /* 0x00000008061b1981 */ /* 0x024964000c1e1900 */
[----:B---34-:R-:W-:Y:S07]  /*5220*/  @!P1 IMAD.U32 R27, RZ, RZ, UR4 ;  /* 0x00000004ff1b9e24 */ /* 0x018fee000f8e00ff */
.L_x_92:
[----:B-----5:R-:W-:Y:S01]  /*5230*/  @!P0 FSETP.EQ.AND P2, PT, R27, RZ, PT ;  /* 0x000000ff1b00820b */ /* 0x020fe20003f42000 */
[----:B------:R-:W-:Y:S01]  /*5240*/  @!UPT UIADD3 URZ, UPT, UPT, URZ, URZ, URZ ;  /* 0x000000fffffff290 */ /* 0x000fe2000fffe0ff */
[----:B------:R-:W-:Y:S11]  /*5250*/  @!P0 BRA `(.L_x_93) ;  /* 0x0000000000148947 */ /* 0x000ff60003800000 */
[----:B------:R-:W-:Y:S02]  /*5260*/  LOP3.LUT P0, RZ, R26, 0xff, RZ, 0xc0, !PT ;  /* 0x000000ff1aff7812 */ /* 0x000fe4000780c0ff */
[----:B------:R-:W-:Y:S04]  /*5270*/  PLOP3.LUT P2, PT, PT, PT, UP1, 0x80, 0x8 ;  /* 0x000000000008781c */ /* 0x000fe80003f4f018 */
[----:B------:R-:W-:Y:S07]  /*5280*/  PLOP3.LUT P2, PT, P2, PT, PT, 0x8, 0x80 ;  /* 0x000000000080781c */ /* 0x000fee000174e170 */
[----:B------:R-:W-:Y:S11]  /*5290*/  @P0 FSETP.EQ.AND P2, PT, R27, RZ, PT ;  /* 0x000000ff1b00020b */ /* 0x000ff60003f42000 */
[----:B------:R-:W-:Y:S02]  /*52a0*/  @!UPT UIADD3 URZ, UPT, UPT, URZ, URZ, URZ ;  /* 0x000000fffffff290 */ /* 0x000fe4000fffe0ff */
.L_x_93:
[----:B------:R-:W3:Y:S01]  /*52b0*/  SYNCS.PHASECHK.TRANS64.TRYWAIT P0, [UR21+0x60], R5 ;  /* 0x00006005ff0075a7 */ /* 0x000ee20008001115 */
[----:B------:R-:W-:Y:S04]  /*52c0*/  ELECT P1, URZ, PT ;  /* 0x0000000000ff782f */ /* 0x000fe80003820000 */
[----:B------:R-:W-:Y:S01]  /*52d0*/  PLOP3.LUT P1, PT, P2, P1, PT, 0xf2, 0x2f ;  /* 0x00000000002f781c */ /* 0x000fe20001723e72 */
[----:B------:R-:W-:Y:S01]  /*52e0*/  @!UPT UIADD3 URZ, UPT, UPT, URZ, URZ, URZ ;  /* 0x000000fffffff290 */ /* 0x000fe2000fffe0ff */
[----:B---3--:R-:W-:Y:S11]  /*52f0*/  @!P0 BRA `(.L_x_94) ;  /* 0x00000064004c8947 */ /* 0x008ff60003800000 */
.L_x_220:
[----:B--2---:R-:W-:Y:S01]  /*5300*/  @!P1 IADD3 R2, P0, PT, R12, 0x580, RZ ;  /* 0x000005800c029810 */ /* 0x004fe20007f1e0ff */
[----:B------:R-:W-:Y:S01]  /*5310*/  VOTEU.ALL UP0, P1 ;  /* 0x0000000000ff7886 */ /* 0x000fe20000800000 */
[----:B------:R-:W-:Y:S01]  /*5320*/  UMOV UR6, 0x0 ;  /* 0x0000000000067882 */ /* 0x000fe20000000000 */
[----:B------:R-:W-:Y:S01]  /*5330*/  UMOV UR7, 0x10000000 ;  /* 0x1000000000077882 */ /* 0x000fe20000000000 */
[----:B------:R-:W-:Y:S01]  /*5340*/  @!P1 R2UR UR5, R2 ;  /* 0x00000000020592ca */ /* 0x000fe200000e0000 */
[----:B------:R-:W-:Y:S01]  /*5350*/  @!P1 IMAD.X R0, RZ, RZ, R13, P0 ;  /* 0x000000ffff009224 */ /* 0x000fe200000e060d */
[----:B------:R-:W-:Y:S01]  /*5360*/  @!UP0 UIADD3 UR40, UPT, UPT, UR21, 0x200, URZ ;  /* 0x0000020015288890 */ /* 0x000fe2000fffe0ff */
[----:B------:R-:W-:Y:S01]  /*5370*/  VOTEU.ALL UP0, P1 ;  /* 0x0000000000ff7886 */ /* 0x000fe20000800000 */
[----:B------:R-:W-:Y:S02]  /*5380*/  UMOV UR44, UR36 ;  /* 0x00000024002c7c82 */ /* 0x000fe40008000000 */
[----:B------:R-:W-:Y:S01]  /*5390*/  @!P1 R2UR UR4, R0 ;  /* 0x00000000000492ca */ /* 0x000fe200000e0000 */
[----:B------:R-:W-:Y:S06]  /*53a0*/  @!P1 IMAD.MOV.U32 R0, RZ, RZ, 0x2000 ;  /* 0x00002000ff009424 */ /* 0x000fec00078e00ff */
[----:B------:R-:W-:Y:S06]  /*53b0*/  IMAD.U32 R6, RZ, RZ, UR5 ;  /* 0x00000005ff067e24 */ /* 0x000fec000f8e00ff */
[----:B------:R-:W-:Y:S01]  /*53c0*/  IMAD.U32 R7, RZ, RZ, UR4 ;  /* 0x00000004ff077e24 */ /* 0x000fe2000f8e00ff */
[----:B------:R-:W-:Y:S04]  /*53d0*/  @!P1 R2UR UR4, R6 ;  /* 0x00000000060492ca */ /* 0x000fe800000e0000 */
[----:B------:R-:W-:Y:S11]  /*53e0*/  @!P1 R2UR UR5, R7 ;  /* 0x00000000070592ca */ /* 0x000ff600000e0000 */
[----:B------:R-:W-:Y:S02]  /*53f0*/  @!UPT UIADD3 URZ, UPT, UPT, URZ, URZ, URZ ;  /* 0x000000fffffff290 */ /* 0x000fe4000fffe0ff */
[----:B------:R2:W-:Y:S01]  /*5400*/  @!UP0 UTMALDG.3D [UR40], [UR4], desc[UR6] ;  /* 0x00000628040085b4 */ /* 0x0005e20008011000 */
[----:B------:R3:W-:Y:S01]  /*5410*/  @!P1 SYNCS.ARRIVE.TRANS64.RED.A0TR RZ, [UR21+0x40], R0 ;  /* 0x00004000ffff99a7 */ /* 0x0007e20008300415 */
[----:B--2---:R-:W-:Y:S09]  /*5420*/  UPRMT UR6, UR52, 0x654, UR41 ;  /* 0x0000065434067896 */ /* 0x004ff20008000029 */
[----:B------:R-:W-:Y:S01]  /*5430*/  SYNCS.ARRIVE.TRANS64.RED.A1T0 RZ, [UR6], RZ ;  /* 0x000000ffffff79a7 */ /* 0x000fe20008100406 */
[----:B------:R-:W2:Y:S02]  /*5440*/  SYNCS.PHASECHK.TRANS64.TRYWAIT P0, [UR21+0x68], R5 ;  /* 0x00006805ff0075a7 */ /* 0x000ea40008001115 */
[----:B--23--:R-:W-:Y:S05]  /*5450*/  @!P0 BRA `(.L_x_95) ;  /* 0x00000064000c8947 */ /* 0x00cfea0003800000 */
.L_x_222:
[----:B------:R-:W-:Y:S01]  /*5460*/  @!P1 IADD3 R2, P0, PT, R12, 0x580, RZ ;  /* 0x000005800c029810 */ /* 0x000fe20007f1e0ff */
[----:B------:R-:W-:Y:S01]  /*5470*/  VOTEU.ALL UP0, P1 ;  /* 0x0000000000ff7886 */ /* 0x000fe20000800000 */
[----:B------:R-:W-:Y:S01]  /*5480*/  UMOV UR8, 0x0 ;  /* 0x0000000000087882 */ /* 0x000fe20000000000 */
[----:B------:R-:W-:Y:S01]  /*5490*/  UMOV UR9, 0x10000000 ;  /* 0x1000000000097882 */ /* 0x000fe20000000000 */
[----:B------:R-:W-:Y:S01]  /*54a0*/  @!P1 R2UR UR5, R2 ;  /* 0x00000000020592ca */ /* 0x000fe200000e0000 */
[----:B--2---:R-:W-:Y:S01]  /*54b0*/  @!P1 IMAD.X R0, RZ, RZ, R13, P0 ;  /* 0x000000ffff009224 */ /* 0x004fe200000e060d */
[----:B------:R-:W-:Y:S02]  /*54c0*/  @!UP0 UIADD3 UR34, UPT, UPT, UR42, 0x10, URZ ;  /* 0x000000102a228890 */ /* 0x000fe4000fffe0ff */
[----:B------:R-:W-:Y:S02]  /*54d0*/  @!UP0 UIADD3 UR32, UPT, UPT, UR21, 0x2200, URZ ;  /* 0x0000220015208890 */ /* 0x000fe4000fffe0ff */
[----:B------:R-:W-:Y:S01]  /*54e0*/  @!P1 R2UR UR4, R0 ;  /* 0x00000000000492ca */ /* 0x000fe200000e0000 */
[----:B------:R-:W-:Y:S01]  /*54f0*/  VOTEU.ALL UP0, P1 ;  /* 0x0000000000ff7886 */ /* 0x000fe20000800000 */
[----:B------:R-:W-:Y:S01]  /*5500*/  @!P1 IMAD.MOV.U32 R0, RZ, RZ, 0x2000 ;  /* 0x00002000ff009424 */ /* 0x000fe200078e00ff */
[----:B------:R-:W-:Y:S01]  /*5510*/  UMOV UR35, UR43 ;  /* 0x0000002b00237c82 */ /* 0x000fe20008000000 */
[----:B------:R-:W-:Y:S03]  /*5520*/  UPRMT UR7, UR52, 0x654, UR33 ;  /* 0x0000065434077896 */ /* 0x000fe60008000021 */
[----:B------:R-:W-:Y:S06]  /*5530*/  IMAD.U32 R6, RZ, RZ, UR5 ;  /* 0x00000005ff067e24 */ /* 0x000fec000f8e00ff */
[----:B------:R-:W-:Y:S01]  /*5540*/  IMAD.U32 R7, RZ, RZ, UR4 ;  /* 0x00000004ff077e24 */ /* 0x000fe2000f8e00ff */
[----:B------:R-:W-:Y:S04]  /*5550*/  @!P1 R2UR UR4, R6 ;  /* 0x00000000060492ca */ /* 0x000fe800000e0000 */
[----:B------:R-:W-:Y:S11]  /*5560*/  @!P1 R2UR UR5, R7 ;  /* 0x00000000070592ca */ /* 0x000ff600000e0000 */
[----:B------:R-:W-:Y:S02]  /*5570*/  @!UPT UIADD3 URZ, UPT, UPT, URZ, URZ, URZ ;  /* 0x000000fffffff290 */ /* 0x000fe4000fffe0ff */
[----:B------:R2:W-:Y:S01]  /*5580*/  @!UP0 UTMALDG.3D [UR32], [UR4], desc[UR8] ;  /* 0x00000820040085b4 */ /* 0x0005e20008011000 */
[----:B------:R2:W-:Y:S01]  /*5590*/  @!P1 SYNCS.ARRIVE.TRANS64.RED.A0TR RZ, [UR21+0x48], R0 ;  /* 0x00004800ffff99a7 */ /* 0x0005e20008300415 */
[----:B------:R-:W-:Y:S01]  /*55a0*/  SYNCS.ARRIVE.TRANS64.RED.A1T0 RZ, [UR7], RZ ;  /* 0x000000ffffff79a7 */ /* 0x000fe20008100407 */
[----:B------:R-:W3:Y:S02]  /*55b0*/  SYNCS.PHASECHK.TRANS64.TRYWAIT P0, [UR21+0x70], R5 ;  /* 0x00007005ff0075a7 */ /* 0x000ee40008001115 */
[----:B--23--:R-:W-:Y:S05]  /*55c0*/  @!P0 BRA `(.L_x_96) ;  /* 0x0000006000c88947 */ /* 0x00cfea0003800000 */
.L_x_224:
        /* <DEDUP_REMOVED lines=10> */
[----:B------:R-:W-:Y:S01]  /*5670*/  UMOV UR27, UR43 ;  /* 0x0000002b001b7c82 */ /* 0x000fe20008000000 */
[----:B------:R-:W-:Y:S01]  /*5680*/  UMOV UR28, UR36 ;  /* 0x00000024001c7c82 */ /* 0x000fe20008000000 */
[----:B------:R-:W-:Y:S03]  /*5690*/  @!P1 IMAD.MOV.U32 R0, RZ, RZ, 0x2000 ;  /* 0x00002000ff009424 */ /* 0x000fe600078e00ff */
        /* <DEDUP_REMOVED lines=11> */
.L_x_226:
[----:B------:R-:W-:Y:S01]  /*5750*/  @!P1 IADD3 R2, P0, PT, R12, 0x580, RZ ;  /* 0x000005800c029810 */ /* 0x000fe20007f1e0ff */
[----:B------:R-:W-:Y:S01]  /*5760*/  VOTEU.ALL UP0, P1 ;  /* 0x0000000000ff7886 */ /* 0x000fe20000800000 */
[----:B------:R-:W-:Y:S01]  /*5770*/  UMOV UR8, 0x0 ;  /* 0x0000000000087882 */ /* 0x000fe20000000000 */
[----:B------:R-:W-:Y:S01]  /*5780*/  UMOV UR9, 0x10000000 ;  /* 0x1000000000097882 */ /* 0x000fe20000000000 */
[----:B------:R-:W-:Y:S01]  /*5790*/  @!P1 R2UR UR5, R2 ;  /* 0x00000000020592ca */ /* 0x000fe200000e0000 */
[----:B--2---:R-:W-:Y:S01]  /*57a0*/  @!P1 IMAD.X R0, RZ, RZ, R13, P0 ;  /* 0x000000ffff009224 */ /* 0x004fe200000e060d */
[----:B------:R-:W-:Y:S01]  /*57b0*/  @!UP0 UIADD3 UR18, UPT, UPT, UR42, 0x30, URZ ;  /* 0x000000302a128890 */ /* 0x000fe2000fffe0ff */
[----:B------:R-:W-:Y:S01]  /*57c0*/  SHF.L.U32 R4, RZ, 0x1f, RZ ;  /* 0x0000001fff047819 */ /* 0x000fe200000006ff */
        /* <DEDUP_REMOVED lines=17> */
.L_x_228:
        /* <DEDUP_REMOVED lines=12> */
[----:B------:R-:W-:Y:S01]  /*59a0*/  UMOV UR11, UR43 ;  /* 0x0000002b000b7c82 */ /* 0x000fe20008000000 */
[----:B------:R-:W-:Y:S02]  /*59b0*/  UMOV UR12, UR36 ;  /* 0x00000024000c7c82 */ /* 0x000fe40008000000 */
        /* <DEDUP_REMOVED lines=10> */
.L_x_230:
        /* <DEDUP_REMOVED lines=24> */
.L_x_232:
[----:B------:R-:W-:Y:S01]  /*5be0*/  @!P1 IADD3 R2, P0, PT, R12, 0x580, RZ ;  /* 0x000005800c029810 */ /* 0x000fe20007f1e0ff */
[----:B------:R-:W-:Y:S01]  /*5bf0*/  VOTEU.ALL UP0, P1 ;  /* 0x0000000000ff7886 */ /* 0x000fe20000800000 */
[----:B------:R-:W-:Y:S01]  /*5c00*/  UMOV UR6, 0x0 ;  /* 0x0000000000067882 */ /* 0x000fe20000000000 */
[----:B------:R-:W-:Y:S01]  /*5c10*/  UMOV UR7, 0x10000000 ;  /* 0x1000000000077882 */ /* 0x000fe20000000000 */
[----:B------:R-:W-:Y:S01]  /*5c20*/  @!P1 R2UR UR5, R2 ;  /* 0x00000000020592ca */ /* 0x000fe200000e0000 */
[----:B--2---:R-:W-:Y:S01]  /*5c30*/  @!P1 IMAD.X R0, RZ, RZ, R13, P0 ;  /* 0x000000ffff009224 */ /* 0x004fe200000e060d */
[----:B------:R-:W-:Y:S01]  /*5c40*/  @!UP0 UIADD3 UR10, UPT, UPT, UR42, 0x60, URZ ;  /* 0x000000602a0a8890 */ /* 0x000fe2000fffe0ff */
[----:B------:R-:W-:Y:S01]  /*5c50*/  VIADD R10, R10, 0x1 ;  /* 0x000000010a0a7836 */ /* 0x000fe20000000000 */
        /* <DEDUP_REMOVED lines=17> */
.L_x_234:
[----:B------:R-:W-:Y:S01]  /*5d70*/  @!P1 IADD3 R2, P0, PT, R12, 0x580, RZ ;  /* 0x000005800c029810 */ /* 0x000fe20007f1e0ff */
[----:B------:R-:W-:Y:S01]  /*5d80*/  VOTEU.ALL UP0, P1 ;  /* 0x0000000000ff7886 */ /* 0x000fe20000800000 */
[----:B------:R-:W-:Y:S01]  /*5d90*/  UMOV UR6, 0x0 ;  /* 0x0000000000067882 */ /* 0x000fe20000000000 */
[----:B------:R-:W-:Y:S01]  /*5da0*/  UMOV UR7, 0x10000000 ;  /* 0x1000000000077882 */ /* 0x000fe20000000000 */
[----:B------:R-:W-:Y:S01]  /*5db0*/  @!P1 R2UR UR5, R2 ;  /* 0x00000000020592ca */ /* 0x000fe200000e0000 */
[----:B--2---:R-:W-:Y:S01]  /*5dc0*/  @!P1 IMAD.X R0, RZ, RZ, R13, P0 ;  /* 0x000000ffff009224 */ /* 0x004fe200000e060d */
[----:B------:R-:W-:Y:S01]  /*5dd0*/  @!UP0 UIADD3 UR10, UPT, UPT, UR42, 0x70, URZ ;  /* 0x000000702a0a8890 */ /* 0x000fe2000fffe0ff */
[----:B------:R-:W-:Y:S01]  /*5de0*/  R2UR UR19, R53 ;  /* 0x00000000351372ca */ /* 0x000fe200000e0000 */
[----:B------:R-:W-:Y:S01]  /*5df0*/  @!UP0 UIADD3 UR8, UPT, UPT, UR21, 0x6200, URZ ;  /* 0x0000620015088890 */ /* 0x000fe2000fffe0ff */
[----:B------:R-:W-:Y:S01]  /*5e00*/  R2UR UR18, R54 ;  /* 0x00000000361272ca */ /* 0x000fe200000e0000 */
[----:B------:R-:W-:Y:S01]  /*5e10*/  VOTEU.ALL UP0, P1 ;  /* 0x0000000000ff7886 */ /* 0x000fe20000800000 */
[----:B------:R-:W-:Y:S01]  /*5e20*/  @!P1 R2UR UR4, R0 ;  /* 0x00000000000492ca */ /* 0x000fe200000e0000 */
[----:B------:R-:W-:Y:S01]  /*5e30*/  UMOV UR9, UR17 ;  /* 0x0000001100097c82 */ /* 0x000fe20008000000 */
[----:B------:R-:W-:Y:S01]  /*5e40*/  UMOV UR11, UR43 ;  /* 0x0000002b000b7c82 */ /* 0x000fe20008000000 */
[----:B------:R-:W-:Y:S01]  /*5e50*/  UMOV UR12, UR36 ;  /* 0x00000024000c7c82 */ /* 0x000fe20008000000 */
[C---:B------:R-:W-:Y:S01]  /*5e60*/  ISETP.NE.AND P0, PT, R10.reuse, 0x2, PT ;  /* 0x000000020a00780c */ /* 0x040fe20003f05270 */
[----:B------:R-:W-:Y:S01]  /*5e70*/  UMOV UR36, UR29 ;  /* 0x0000001d00247c82 */ /* 0x000fe20008000000 */
[----:B------:R-:W-:Y:S01]  /*5e80*/  IMAD.U32 R6, RZ, RZ, UR5 ;  /* 0x00000005ff067e24 */ /* 0x000fe2000f8e00ff */
[----:B------:R-:W-:Y:S01]  /*5e90*/  UPLOP3.LUT UP3, UPT, UPT, UPT, UPT, 0x80, 0x8 ;  /* 0x000000000008789c */ /* 0x000fe20003f6f070 */
[----:B------:R-:W-:Y:S01]  /*5ea0*/  SEL R0, RZ, 0x1, P0 ;  /* 0x00000001ff007807 */ /* 0x000fe20000000000 */
[----:B------:R-:W-:Y:S01]  /*5eb0*/  UIADD3 UR28, UPT, UPT, UR13, UR19, URZ ;  /* 0x000000130d1c7290 */ /* 0x000fe2000fffe0ff */
[----:B------:R-:W-:Y:S01]  /*5ec0*/  SEL R10, R10, RZ, P0 ;  /* 0x000000ff0a0a7207 */ /* 0x000fe20000000000 */
[----:B------:R-:W-:Y:S01]  /*5ed0*/  UIADD3 UR24, UPT, UPT, UR14, UR18, URZ ;  /* 0x000000120e187290 */ /* 0x000fe2000fffe0ff */
[----:B------:R-:W-:Y:S01]  /*5ee0*/  LOP3.LUT R9, R9, R0, RZ, 0x3c, !PT ;  /* 0x0000000009097212 */ /* 0x000fe200078e3cff */
[----:B------:R-:W-:Y:S01]  /*5ef0*/  IMAD.U32 R7, RZ, RZ, UR4 ;  /* 0x00000004ff077e24 */ /* 0x000fe2000f8e00ff */
[----:B------:R-:W-:Y:S04]  /*5f00*/  @!P1 R2UR UR4, R6 ;  /* 0x00000000060492ca */ /* 0x000fe800000e0000 */
[----:B------:R-:W-:Y:S11]  /*5f10*/  @!P1 R2UR UR5, R7 ;  /* 0x00000000070592ca */ /* 0x000ff600000e0000 */
[----:B------:R-:W-:Y:S02]  /*5f20*/  @!UPT UIADD3 URZ, UPT, UPT, URZ, URZ, URZ ;  /* 0x000000fffffff290 */ /* 0x000fe4000fffe0ff */
[----:B------:R2:W-:Y:S01]  /*5f30*/  @!UP0 UTMALDG.3D [UR8], [UR4], desc[UR6] ;  /* 0x00000608040085b4 */ /* 0x0005e20008011000 */
[----:B------:R2:W-:Y:S01]  /*5f40*/  @!P1 SYNCS.ARRIVE.TRANS64.RED.A0TR RZ, [UR21+0x58], R3 ;  /* 0x00005803ffff99a7 */ /* 0x0005e20008300415 */
[----:B------:R-:W-:Y:S01]  /*5f50*/  SYNCS.ARRIVE.TRANS64.RED.A1T0 RZ, [UR16], RZ ;  /* 0x000000ffffff79a7 */ /* 0x000fe20008100410 */
[----:B------:R-:W-:Y:S05]  /*5f60*/  BRA.U UP2, `(.L_x_102) ;  /* 0xffffffe902c87547 */ /* 0x000fea000b83ffff */
[----:B------:R-:W3:Y:S02]  /*5f70*/  SYNCS.PHASECHK.TRANS64.TRYWAIT P0, [UR21+0x60], R5 ;  /* 0x00006005ff0075a7 */ /* 0x000ee40008001115 */
[----:B---3--:R-:W-:Y:S05]  /*5f80*/  @!P0 BRA `(.L_x_103) ;  /* 0x0000005800e88947 */ /* 0x008fea0003800000 */
.L_x_236:
[----:B------:R-:W4:Y:S02]  /*5f90*/  SYNCS.PHASECHK.TRANS64.TRYWAIT P0, [UR21+0x68], R5 ;  /* 0x00006805ff0075a7 */ /* 0x000f240008001115 */
[----:B----4-:R-:W-:Y:S05]  /*5fa0*/  @!P0 BRA `(.L_x_104) ;  /* 0x0000005800f88947 */ /* 0x010fea0003800000 */
.L_x_238:
[----:B------:R-:W4:Y:S01]  /*5fb0*/  SYNCS.PHASECHK.TRANS64.TRYWAIT P0, [UR21+0x70], R5 ;  /* 0x00007005ff0075a7 */ /* 0x000f220008001115 */
[----:B---3--:R-:W-:Y:S01]  /*5fc0*/  HFMA2 R0, -RZ, RZ, 0, 5.9604644775390625e-08 ;  /* 0x00000001ff007431 */ /* 0x008fe200000001ff */
[----:B----4-:R-:W-:Y:S06]  /*5fd0*/  @!P0 BRA `(.L_x_105) ;  /* 0x0000005c00048947 */ /* 0x010fec0003800000 */
.L_x_240:
[----:B---3--:R-:W-:Y:S02]  /*5fe0*/  MOV R2, UR21 ;  /* 0x0000001500027c02 */ /* 0x008fe40008000f00 */
[----:B------:R-:W-:-:S07]  /*5ff0*/  SHF.L.U32 R0, R0, 0x1f, RZ ;  /* 0x0000001f00007819 */ /* 0x000fce00000006ff */
.L_x_106:
[----:B---3--:R3:W4:Y:S02]  /*6000*/  SYNCS.PHASECHK.TRANS64.TRYWAIT P0, [R2+URZ+0x78], R0 ;  /* 0x00007800020075a7 */ /* 0x00872400080011ff */
[----:B----4-:R-:W-:Y:S05]  /*6010*/  @!P0 NANOSLEEP.SYNCS 0x989680 ;  /* 0x009896800000895d */ /* 0x010fea0003900000 */
[----:B------:R-:W4:Y:S02]  /*6020*/  @!P0 SYNCS.PHASECHK.TRANS64 P0, [R2+URZ+0x78], R0 ;  /* 0x00007800020085a7 */ /* 0x000f2400080010ff */
[----:B-12-4-:R-:W-:Y:S05]  /*6030*/  @P0 EXIT ;  /* 0x000000000000094d */ /* 0x016fea0003800000 */
[----:B------:R-:W-:Y:S05]  /*6040*/  BRA `(.L_x_106) ;  /* 0xfffffffc00ec7947 */ /* 0x000fea000383ffff */
.L_x_87:
[----:B------:R-:W-:-:S06]  /*6050*/  UISETP.GE.AND UP0, UPT, UR20, 0x4, UPT ;  /* 0x000000041400788c */ /* 0x000fcc000bf06270 */
[----:B------:R-:W-:-:S13]  /*6060*/  PLOP3.LUT P0, PT, PT, PT, UP0, 0x80, 0x8 ;  /* 0x000000000008781c */ /* 0x000fda0003f0f008 */
[----:B-1----:R-:W-:Y:S05]  /*6070*/  @!P0 EXIT ;  /* 0x000000000000894d */ /* 0x002fea0003800000 */
[----:B------:R-:W-:Y:S01]  /*6080*/  BAR.SYNC.DEFER_BLOCKING 0x6, 0xa0 ;  /* 0x0182800000007b1d */ /* 0x000fe20000010000 */
[C---:B------:R-:W-:Y:S01]  /*6090*/  IMAD.SHL.U32 R2, R65.reuse, 0x10, RZ ;  /* 0x0000001041027824 */ /* 0x040fe200078e00ff */
[C---:B------:R-:W-:Y:S01]  /*60a0*/  LOP3.LUT R66, R65.reuse, 0x60, RZ, 0xc0, !PT ;  /* 0x0000006041427812 */ /* 0x040fe200078ec0ff */
[C---:B------:R-:W-:Y:S01]  /*60b0*/  IMAD.SHL.U32 R64, R65.reuse, 0x2, RZ ;  /* 0x0000000241407824 */ /* 0x040fe200078e00ff */
[C---:B------:R-:W-:Y:S01]  /*60c0*/  LOP3.LUT R63, R65.reuse, 0x2, RZ, 0xc0, !PT ;  /* 0x00000002413f7812 */ /* 0x040fe200078ec0ff */
[C---:B------:R-:W-:Y:S01]  /*60d0*/  IMAD.U32 R23, R65.reuse, 0x10000, RZ ;  /* 0x0001000041177824 */ /* 0x040fe200078e00ff */
[----:B------:R-:W-:Y:S02]  /*60e0*/  UMOV UR43, 0x400 ;  /* 0x00000400002b7882 */ /* 0x000fe40000000000 */
[----:B------:R-:W1:Y:S01]  /*60f0*/  LDC.64 R50, c[0x0][0x8b0] ;  /* 0x00022c00ff327b82 */ /* 0x000e620000000a00 */
[----:B------:R-:W-:Y:S01]  /*6100*/  ULEA UR43, UR52, UR43, 0x18 ;  /* 0x0000002b342b7291 */ /* 0x000fe2000f8ec0ff */
[----:B------:R-:W-:Y:S01]  /*6110*/  LOP3.LUT R3, R2, 0x60, RZ, 0xc0, !PT ;  /* 0x0000006002037812 */ /* 0x000fe200078ec0ff */
[----:B------:R-:W2:Y:S01]  /*6120*/  LDCU.64 UR6, c[0x0][0x890] ;  /* 0x00011200ff0677ac */ /* 0x000ea20008000a00 */
[----:B------:R-:W-:Y:S01]  /*6130*/  LOP3.LUT R65, R65, 0x4, RZ, 0xc0, !PT ;  /* 0x0000000441417812 */ /* 0x000fe200078ec0ff */
[----:B------:R-:W-:Y:S01]  /*6140*/  IMAD.MOV.U32 R22, RZ, RZ, RZ ;  /* 0x000000ffff167224 */ /* 0x000fe200078e00ff */
[----:B------:R-:W-:Y:S01]  /*6150*/  LOP3.LUT R64, R3, 0xc, R64, 0xf8, !PT ;  /* 0x0000000c03407812 */ /* 0x000fe200078ef840 */
[----:B------:R-:W-:Y:S01]  /*6160*/  UIADD3 UR4, UPT, UPT, UR43, 0x200, URZ ;  /* 0x000002002b047890 */ /* 0x000fe2000fffe0ff */
[----:B------:R-:W3:Y:S01]  /*6170*/  LDC.64 R48, c[0x0][0x8a8] ;  /* 0x00022a00ff307b82 */ /* 0x000ee20000000a00 */
[----:B------:R-:W-:-:S02]  /*6180*/  LOP3.LUT R23, R23, 0x600000, RZ, 0xc0, !PT ;  /* 0x0060000017177812 */ /* 0x000fc400078ec0ff */
[----:B------:R-:W-:Y:S02]  /*6190*/  CS2R R60, SRZ ;  /* 0x00000000003c7805 */ /* 0x000fe4000001ff00 */
[----:B------:R-:W-:Y:S01]  /*61a0*/  LOP3.LUT R64, R64, 0x790, R2, 0xf8, !PT ;  /* 0x0000079040407812 */ /* 0x000fe200078ef802 */
[----:B------:R-:W4:Y:S01]  /*61b0*/  LDCU UR63, c[0x0][0x370] ;  /* 0x00006e00ff3f77ac */ /* 0x000f220008000800 */
[----:B------:R-:W-:Y:S02]  /*61c0*/  MOV R56, UR4 ;  /* 0x0000000400387c02 */ /* 0x000fe40008000f00 */
[----:B------:R-:W-:Y:S01]  /*61d0*/  MOV R58, RZ ;  /* 0x000000ff003a7202 */ /* 0x000fe20000000f00 */
[----:B------:R-:W1:Y:S01]  /*61e0*/  LDCU.64 UR54, c[0x0][0x348] ;  /* 0x00006900ff3677ac */ /* 0x000e620008000a00 */
[----:B------:R-:W4:Y:S01]  /*61f0*/  LDS R0, [UR43+0x140] ;  /* 0x0001402bff007984 */ /* 0x000f220008000800 */
[----:B------:R-:W-:Y:S01]  /*6200*/  IMAD R64, R64, 0x4, R56 ;  /* 0x0000000440407824 */ /* 0x000fe200078e0238 */
[----:B------:R-:W1:Y:S01]  /*6210*/  LDCU UR42, c[0x0][0xb0c] ;  /* 0x00016180ff2a77ac */ /* 0x000e620008000800 */
[----:B--2---:R-:W-:-:S02]  /*6220*/  IMAD.U32 R68, RZ, RZ, UR6 ;  /* 0x00000006ff447e24 */ /* 0x004fc4000f8e00ff */
[----:B------:R-:W-:Y:S01]  /*6230*/  IMAD.U32 R67, RZ, RZ, UR7 ;  /* 0x00000007ff437e24 */ /* 0x000fe2000f8e00ff */
[----:B------:R-:W2:Y:S01]  /*6240*/  LDCU UR39, c[0x0][0xb30] ;  /* 0x00016600ff2777ac */ /* 0x000ea20008000800 */
[--C-:B------:R-:W-:Y:S02]  /*6250*/  IMAD R63, R63, -0x10, R64.reuse ;  /* 0xfffffff03f3f7824 */ /* 0x100fe400078e0240 */
[----:B------:R-:W-:Y:S01]  /*6260*/  IMAD R62, R65, -0x10, R64 ;  /* 0xfffffff0413e7824 */ /* 0x000fe200078e0240 */
[----:B------:R-:W1:Y:S01]  /*6270*/  LDCU.64 UR60, c[0x0][0x888] ;  /* 0x00011100ff3c77ac */ /* 0x000e620008000a00 */
[----:B------:R-:W1:Y:S01]  /*6280*/  LDCU.64 UR40, c[0x0][0xb28] ;  /* 0x00016500ff2877ac */ /* 0x000e620008000a00 */
[----:B------:R-:W1:Y:S01]  /*6290*/  LDCU.128 UR56, c[0x0][0xb10] ;  /* 0x00016200ff3877ac */ /* 0x000e620008000c00 */
[----:B------:R-:W1:Y:S01]  /*62a0*/  LDCU UR62, c[0x0][0x374] ;  /* 0x00006e80ff3e77ac */ /* 0x000e620008000800 */
[----:B------:R-:W-:Y:S01]  /*62b0*/  UMOV UR53, URZ ;  /* 0x000000ff00357c82 */ /* 0x000fe20008000000 */
[----:B------:R-:W-:Y:S01]  /*62c0*/  UMOV UR47, URZ ;  /* 0x000000ff002f7c82 */ /* 0x000fe20008000000 */
[----:B-1234-:R-:W-:-:S07]  /*62d0*/  IADD3 R23, PT, PT, R0, R23, RZ ;  /* 0x0000001700177210 */ /* 0x01efce0007ffe0ff */
.L_x_182:
[----:B------:R-:W-:Y:S02]  /*62e0*/  LEA R0, R58, UR43, 0x3 ;  /* 0x0000002b3a007c11 */ /* 0x000fe4000f8e18ff */
[----:B------:R-:W-:Y:S02]  /*62f0*/  SHF.L.U32 R2, R60, 0x1f, RZ ;  /* 0x0000001f3c027819 */ /* 0x000fe400000006ff */
[----:B-1----:R-:W-:Y:S02]  /*6300*/  LEA R4, R58, UR43, 0x4 ;  /* 0x0000002b3a047c11 */ /* 0x002fe4000f8e20ff */
[----:B------:R-:W1:Y:S02]  /*6310*/  SYNCS.PHASECHK.TRANS64.TRYWAIT P0, [R0+URZ+0x90], R2 ;  /* 0x00009002000075a7 */ /* 0x000e6400080011ff */
[----:B-1-3--:R-:W-:Y:S05]  /*6320*/  @!P0 BRA `(.L_x_107) ;  /* 0x0000005800488947 */ /* 0x00afea0003800000 */
.L_x_241:
[----:B------:R-:W-:Y:S01]  /*6330*/  R2UR UR7, R69 ;  /* 0x00000000450772ca */ /* 0x000fe200000e0000 */
[----:B------:R-:W2:Y:S01]  /*6340*/  LDS.128 R4, [R4+0x120] ;  /* 0x0001200004047984 */ /* 0x000ea20000000c00 */
[----:B-1----:R-:W-:Y:S01]  /*6350*/  VIADD R0, R0, 0xa0 ;  /* 0x000000a000007836 */ /* 0x002fe20000000000 */
[----:B------:R-:W-:Y:S04]  /*6360*/  UISETP.GE.AND UP0, UPT, UR45, 0x1, UPT ;  /* 0x000000012d00788c */ /* 0x000fe8000bf06270 */
[----:B------:R-:W-:Y:S01]  /*6370*/  PRMT R0, RZ, 0x654, R0 ;  /* 0x00000654ff007816 */ /* 0x000fe20000000000 */
[----:B------:R-:W-:Y:S01]  /*6380*/  @!PT LDS RZ, [RZ] ;  /* 0x00000000fffff984 */ /* 0x000fe20000000800 */
[----:B------:R-:W-:Y:S01]  /*6390*/  @!PT LDS RZ, [RZ] ;  /* 0x00000000fffff984 */ /* 0x000fe20000000800 */
[----:B------:R-:W-:Y:S01]  /*63a0*/  @!PT LDS RZ, [RZ] ;  /* 0x00000000fffff984 */ /* 0x000fe20000000800 */
[----:B------:R-:W-:Y:S01]  /*63b0*/  @!PT LDS RZ, [RZ] ;  /* 0x00000000fffff984 */ /* 0x000fe20000000800 */
[----:B------:R1:W-:Y:S06]  /*63c0*/  MEMBAR.ALL.CTA ;  /* 0x0000000000007992 */ /* 0x0003ec0000008000 */
[----:B-1----:R-:W1:Y:S02]  /*63d0*/  FENCE.VIEW.ASYNC.S ;  /* 0x00000000000073c6 */ /* 0x002e640000000000 */
[----:B-1----:R1:W-:Y:S01]  /*63e0*/  SYNCS.ARRIVE.TRANS64.RED.A1T0 RZ, [R0+URZ], RZ ;  /* 0x000000ff00ff79a7 */ /* 0x0023e200081004ff */
[----:B--2---:R-:W-:Y:S11]  /*63f0*/  LOP3.LUT P0, RZ, R6, 0x1, RZ, 0xc0, !PT ;  /* 0x0000000106ff7812 */ /* 0x004ff6000780c0ff */
[----:B------:R-:W-:Y:S02]  /*6400*/  @!UPT UIADD3 URZ, UPT, UPT, URZ, URZ, URZ ;  /* 0x000000fffffff290 */ /* 0x000fe4000fffe0ff */
[----:B------:R-:W-:Y:S01]  /*6410*/  VOTEU.ANY UP1, P0 ;  /* 0x0000000000ff7886 */ /* 0x000fe20000020100 */
[----:B------:R-:W-:Y:S01]  /*6420*/  PLOP3.LUT P0, PT, PT, PT, UP1, 0x80, 0x8 ;  /* 0x000000000008781c */ /* 0x000fe20003f0f018 */
[----:B------:R-:W-:Y:S06]  /*6430*/  UP2UR UR4, UPR, URZ, 0x2 ;  /* 0x00000002ff047883 */ /* 0x000fec0008000000 */
[----:B------:R-:W-:Y:S06]  /*6440*/  IMAD.U32 R70, RZ, RZ, UR4 ;  /* 0x00000004ff467e24 */ /* 0x000fec000f8e00ff */
[----:B------:R-:W-:Y:S02]  /*6450*/  @P0 SHF.R.U32.HI R2, RZ, 0x10, R5 ;  /* 0x00000010ff020819 */ /* 0x000fe40000011605 */
[----:B------:R-:W-:Y:S02]  /*6460*/  @P0 MOV R3, R4 ;  /* 0x0000000400030202 */ /* 0x000fe40000000f00 */
[----:B------:R-:W-:Y:S02]  /*6470*/  @P0 R2UR UR4, R2 ;  /* 0x00000000020402ca */ /* 0x000fe400000e0000 */
[----:B------:R-:W-:Y:S02]  /*6480*/  @P0 LOP3.LUT R4, R5, 0xffff, RZ, 0xc0, !PT ;  /* 0x0000ffff05040812 */ /* 0x000fe400078ec0ff */
[----:B------:R-:W-:Y:S02]  /*6490*/  @P0 R2UR UR6, R3 ;  /* 0x00000000030602ca */ /* 0x000fe400000e0000 */
[----:B------:R-:W-:Y:S07]  /*64a0*/  @P0 R2UR UR5, R4 ;  /* 0x00000000040502ca */ /* 0x000fee00000e0000 */
[----:B------:R-:W-:Y:S02]  /*64b0*/  @UP1 UMOV UR7, UR4 ;  /* 0x0000000400071c82 */ /* 0x000fe40008000000 */
[----:B------:R-:W-:Y:S02]  /*64c0*/  IMAD.U32 R69, RZ, RZ, UR7 ;  /* 0x00000007ff457e24 */ /* 0x000fe4000f8e00ff */
[----:B------:R-:W-:Y:S02]  /*64d0*/  @UP1 UMOV UR38, UR6 ;  /* 0x0000000600261c82 */ /* 0x000fe40008000000 */
[----:B------:R-:W-:Y:S01]  /*64e0*/  @UP1 UMOV UR37, UR5 ;  /* 0x0000000500251c82 */ /* 0x000fe20008000000 */
[----:B-1----:R-:W-:Y:S05]  /*64f0*/  BRA.U !UP0, `(.L_x_108) ;  /* 0x0000000108cc7547 */ /* 0x002fea000b800000 */
[----:B------:R-:W1:Y:S01]  /*6500*/  LDCU UR12, c[0x0][0xb20] ;  /* 0x00016400ff0c77ac */ /* 0x000e620008000800 */
[----:B------:R-:W-:Y:S02]  /*6510*/  UIMAD.WIDE.U32 UR4, UR62, UR59, URZ ;  /* 0x0000003b3e0472a5 */ /* 0x000fe4000f8e00ff */
[----:B------:R-:W-:Y:S02]  /*6520*/  UIMAD.WIDE.U32 UR6, UR63, UR56, URZ ;  /* 0x000000383f0672a5 */ /* 0x000fe4000f8e00ff */
[----:B------:R-:W-:Y:S02]  /*6530*/  UISETP.NE.AND UP0, UPT, UR58, 0x1, UPT ;  /* 0x000000013a00788c */ /* 0x000fe4000bf05270 */
[----:B------:R-:W-:Y:S02]  /*6540*/  UIMAD.WIDE.U32 UR8, UR37, UR59, URZ ;  /* 0x0000003b250872a5 */ /* 0x000fe4000f8e00ff */
[----:B------:R-:W-:Y:S02]  /*6550*/  UIMAD.WIDE.U32 UR10, UR38, UR56, URZ ;  /* 0x00000038260a72a5 */ /* 0x000fe4000f8e00ff */
[----:B------:R-:W-:Y:S02]  /*6560*/  UISETP.NE.AND UP1, UPT, UR42, 0x1, UPT ;  /* 0x000000012a00788c */ /* 0x000fe4000bf25270 */
[----:B------:R-:W-:Y:S01]  /*6570*/  UISETP.NE.AND UP2, UPT, UR45, 0x1, UPT ;  /* 0x000000012d00788c */ /* 0x000fe2000bf45270 */
[----:B------:R-:W-:Y:S02]  /*6580*/  UMOV UR4, UR5 ;  /* 0x0000000500047c82 */ /* 0x000fe40008000000 */
[----:B-1----:R-:W-:Y:S03]  /*6590*/  USHF.R.U32.HI UR5, URZ, UR12, UR4 ;  /* 0x0000000cff057299 */ /* 0x002fe60008011604 */
[----:B------:R-:W-:Y:S02]  /*65a0*/  UMOV UR4, UR7 ;  /* 0x0000000700047c82 */ /* 0x000fe40008000000 */
[----:B------:R-:W-:Y:S02]  /*65b0*/  USHF.R.U32.HI UR7, URZ, UR57, UR4 ;  /* 0x00000039ff077299 */ /* 0x000fe40008011604 */
[----:B------:R-:W-:Y:S02]  /*65c0*/  USEL UR4, UR62, UR5, !UP0 ;  /* 0x000000053e047287 */ /* 0x000fe4000c000000 */
[----:B------:R-:W-:Y:S01]  /*65d0*/  USEL UR7, UR63, UR7, !UP1 ;  /* 0x000000073f077287 */ /* 0x000fe2000c800000 */
[----:B------:R-:W-:Y:S01]  /*65e0*/  UMOV UR5, UR9 ;  /* 0x0000000900057c82 */ /* 0x000fe20008000000 */
[----:B------:R-:W-:Y:S02]  /*65f0*/  UIMAD.WIDE.U32 UR8, UR4, UR40, URZ ;  /* 0x00000028040872a5 */ /* 0x000fe4000f8e00ff */
[----:B------:R-:W-:Y:S03]  /*6600*/  USHF.R.U32.HI UR6, URZ, UR12, UR5 ;  /* 0x0000000cff067299 */ /* 0x000fe60008011605 */
[----:B------:R-:W-:Y:S01]  /*6610*/  UMOV UR5, UR11 ;  /* 0x0000000b00057c82 */ /* 0x000fe20008000000 */
[----:B------:R-:W-:Y:S02]  /*6620*/  UIMAD.WIDE.U32 UR10, UR7, UR40, URZ ;  /* 0x00000028070a72a5 */ /* 0x000fe4000f8e00ff */
[----:B------:R-:W-:Y:S02]  /*6630*/  USHF.R.U32.HI UR12, URZ, UR57, UR5 ;  /* 0x00000039ff0c7299 */ /* 0x000fe40008011605 */
[----:B------:R-:W-:Y:S01]  /*6640*/  USEL UR6, UR37, UR6, !UP0 ;  /* 0x0000000625067287 */ /* 0x000fe2000c000000 */
[----:B------:R-:W-:Y:S02]  /*6650*/  UMOV UR5, UR9 ;  /* 0x0000000900057c82 */ /* 0x000fe40008000000 */
[----:B------:R-:W-:Y:S01]  /*6660*/  UMOV UR10, UR11 ;  /* 0x0000000b000a7c82 */ /* 0x000fe20008000000 */
[----:B------:R-:W-:Y:S02]  /*6670*/  @UP2 USHF.R.U32.HI UR4, URZ, UR41, UR5 ;  /* 0x00000029ff042299 */ /* 0x000fe40008011605 */
[----:B------:R-:W-:Y:S02]  /*6680*/  @UP2 USHF.R.U32.HI UR7, URZ, UR41, UR10 ;  /* 0x00000029ff072299 */ /* 0x000fe4000801160a */
[----:B------:R-:W-:Y:S02]  /*6690*/  UIMAD UR4, UR45, UR4, URZ ;  /* 0x000000042d0472a4 */ /* 0x000fe4000f8e02ff */
[----:B------:R-:W-:Y:S02]  /*66a0*/  UIMAD.WIDE.U32 UR10, UR6, UR40, URZ ;  /* 0x00000028060a72a5 */ /* 0x000fe4000f8e00ff */
[----:B------:R-:W-:Y:S02]  /*66b0*/  USEL UR5, UR38, UR12, !UP1 ;  /* 0x0000000c26057287 */ /* 0x000fe4000c800000 */
[----:B------:R-:W-:Y:S02]  /*66c0*/  UIMAD UR8, UR45, UR7, URZ ;  /* 0x000000072d0872a4 */ /* 0x000fe4000f8e02ff */
[----:B------:R-:W-:Y:S03]  /*66d0*/  UISETP.GE.AND UP0, UPT, UR6, UR4, UPT ;  /* 0x000000040600728c */ /* 0x000fe6000bf06270 */
[----:B------:R-:W-:Y:S01]  /*66e0*/  UMOV UR4, UR11 ;  /* 0x0000000b00047c82 */ /* 0x000fe20008000000 */
[----:B------:R-:W-:Y:S02]  /*66f0*/  UISETP.GE.OR UP0, UPT, UR5, UR8, UP0 ;  /* 0x000000080500728c */ /* 0x000fe40008706670 */
[----:B------:R-:W-:Y:S02]  /*6700*/  USHF.R.U32.HI UR4, URZ, UR41, UR4 ;  /* 0x00000029ff047299 */ /* 0x000fe40008011604 */
[----:B------:R-:W-:Y:S02]  /*6710*/  UIMAD.WIDE.U32 UR8, UR5, UR40, URZ ;  /* 0x00000028050872a5 */ /* 0x000fe4000f8e00ff */
[----:B------:R-:W-:Y:S02]  /*6720*/  USEL UR11, UR6, UR4, !UP2 ;  /* 0x00000004060b7287 */ /* 0x000fe4000d000000 */
[----:B------:R-:W-:Y:S02]  /*6730*/  UIADD3 UR8, UPT, UPT, -UR5, URZ, URZ ;  /* 0x000000ff05087290 */ /* 0x000fe4000fffe1ff */
[----:B------:R-:W-:Y:S01]  /*6740*/  UIADD3 UR10, UPT, UPT, -UR11, URZ, URZ ;  /* 0x000000ff0b0a7290 */ /* 0x000fe2000fffe1ff */
[----:B------:R-:W-:Y:S01]  /*6750*/  @!UP0 UMOV UR4, UR9 ;  /* 0x0000000900048c82 */ /* 0x000fe20008000000 */
[----:B------:R-:W-:Y:S02]  /*6760*/  UIADD3 UR9, UPT, UPT, -UR6, URZ, URZ ;  /* 0x000000ff06097290 */ /* 0x000fe4000fffe1ff */
[----:B------:R-:W-:Y:S02]  /*6770*/  @!UP0 USHF.R.U32.HI UR4, URZ, UR41, UR4 ;  /* 0x00000029ff048299 */ /* 0x000fe40008011604 */
[----:B------:R-:W-:Y:S02]  /*6780*/  UIMAD UR10, UR45, UR10, UR6 ;  /* 0x0000000a2d0a72a4 */ /* 0x000fe4000f8e0206 */
[----:B------:R-:W-:Y:S04]  /*6790*/  @!UP0 USEL UR4, UR5, UR4, !UP2 ;  /* 0x0000000405048287 */ /* 0x000fe8000d000000 */
[----:B------:R-:W-:Y:S02]  /*67a0*/  @!UP0 UIMAD UR10, UR7, UR10, UR4 ;  /* 0x0000000a070a82a4 */ /* 0x000fe4000f8e0204 */
[----:B------:R-:W-:Y:S02]  /*67b0*/  @!UP0 UIADD3 UR11, UPT, UPT, UR11, -UR4, URZ ;  /* 0x800000040b0b8290 */ /* 0x000fe4000fffe0ff */
[----:B------:R-:W-:Y:S02]  /*67c0*/  UIMAD UR7, UR42, UR8, UR38 ;  /* 0x000000082a0772a4 */ /* 0x000fe4000f8e0226 */
[----:B------:R-:W-:Y:S02]  /*67d0*/  @!UP0 UIMAD UR6, UR11, UR45, UR5 ;  /* 0x0000002d0b0682a4 */ /* 0x000fe4000f8e0205 */
[----:B------:R-:W-:Y:S01]  /*67e0*/  UIMAD UR4, UR58, UR9, UR37 ;  /* 0x000000093a0472a4 */ /* 0x000fe2000f8e0225 */
[----:B------:R-:W-:Y:S02]  /*67f0*/  @!UP0 UMOV UR5, UR10 ;  /* 0x0000000a00058c82 */ /* 0x000fe40008000000 */
[----:B------:R-:W-:Y:S02]  /*6800*/  UIMAD UR38, UR5, UR42, UR7 ;  /* 0x0000002a052672a4 */ /* 0x000fe4000f8e0207 */
[----:B------:R-:W-:Y:S11]  /*6810*/  UIMAD UR37, UR6, UR58, UR4 ;  /* 0x0000003a062572a4 */ /* 0x000ff6000f8e0204 */
[----:B------:R-:W-:Y:S01]  /*6820*/  @!UPT UIADD3 URZ, UPT, UPT, URZ, URZ, URZ ;  /* 0x000000fffffff290 */ /* 0x000fe2000fffe0ff */
.L_x_108:
[----:B------:R-:W-:Y:S01]  /*6830*/  UISETP.NE.AND UP0, UPT, UR39, 0x1, UPT ;  /* 0x000000012700788c */ /* 0x000fe2000bf05270 */
[----:B------:R-:W-:Y:S01]  /*6840*/  LOP3.LUT P0, RZ, R56, 0x1b0, RZ, 0xc0, !PT ;  /* 0x000001b038ff7812 */ /* 0x000fe2000780c0ff */
[----:B------:R-:W-:Y:S01]  /*6850*/  USHF.L.U32 UR50, UR24, 0x7, URZ ;  /* 0x0000000718327899 */ /* 0x000fe200080006ff */
[----:B------:R-:W-:Y:S01]  /*6860*/  BSSY.RECONVERGENT B6, `(.L_x_109) ;  /* 0x0000034000067945 */ /* 0x000fe20003800200 */
[----:B------:R-:W-:Y:S01]  /*6870*/  USHF.L.U32 UR49, UR28, 0x7, URZ ;  /* 0x000000071c317899 */ /* 0x000fe200080006ff */
[----:B------:R-:W-:Y:S06]  /*6880*/  IADD3 R58, PT, PT, R58, 0x1, RZ ;  /* 0x000000013a3a7810 */ /* 0x000fec0007ffe0ff */
[----:B------:R-:W1:Y:S01]  /*6890*/  @!UP0 LDCU.128 UR12, c[0x0][0xb10] ;  /* 0x00016200ff0c87ac */ /* 0x000e620008000c00 */
[----:B------:R-:W2:Y:S01]  /*68a0*/  @!UP0 LDCU UR5, c[0x0][0xb0c] ;  /* 0x00016180ff0587ac */ /* 0x000ea20008000800 */
[----:B------:R-:W3:Y:S01]  /*68b0*/  @!UP0 LDCU UR10, c[0x0][0xb20] ;  /* 0x00016400ff0a87ac */ /* 0x000ee20008000800 */
[----:B-1----:R-:W-:Y:S02]  /*68c0*/  UIMAD.WIDE.U32 UR8, UR38, UR12, URZ ;  /* 0x0000000c260872a5 */ /* 0x002fe4000f8e00ff */
[----:B------:R-:W-:Y:S02]  /*68d0*/  UIMAD.WIDE.U32 UR6, UR37, UR15, URZ ;  /* 0x0000000f250672a5 */ /* 0x000fe4000f8e00ff */
[----:B------:R-:W-:Y:S03]  /*68e0*/  @!UP0 UISETP.NE.AND UP1, UPT, UR14, 0x1, UPT ;  /* 0x000000010e00888c */ /* 0x000fe6000bf25270 */
[----:B------:R-:W-:Y:S01]  /*68f0*/  @!UP0 UMOV UR4, UR9 ;  /* 0x0000000900048c82 */ /* 0x000fe20008000000 */
[----:B--2---:R-:W-:Y:S02]  /*6900*/  @!UP0 UISETP.NE.AND UP2, UPT, UR5, 0x1, UPT ;  /* 0x000000010500888c */ /* 0x004fe4000bf45270 */
[----:B------:R-:W-:Y:S01]  /*6910*/  @!UP0 USHF.R.U32.HI UR4, URZ, UR13, UR4 ;  /* 0x0000000dff048299 */ /* 0x000fe20008011604 */
[----:B------:R-:W-:Y:S02]  /*6920*/  @!UP0 UMOV UR6, UR7 ;  /* 0x0000000700068c82 */ /* 0x000fe40008000000 */
[----:B---3--:R-:W-:Y:S02]  /*6930*/  @!UP0 USHF.R.U32.HI UR6, URZ, UR10, UR6 ;  /* 0x0000000aff068299 */ /* 0x008fe40008011606 */
[----:B------:R-:W-:Y:S02]  /*6940*/  @!UP0 USEL UR7, UR38, UR4, !UP2 ;  /* 0x0000000426078287 */ /* 0x000fe4000d000000 */
[----:B------:R-:W-:Y:S04]  /*6950*/  @!UP0 USEL UR6, UR37, UR6, !UP1 ;  /* 0x0000000625068287 */ /* 0x000fe8000c800000 */
[----:B------:R-:W-:Y:S02]  /*6960*/  @!UP0 UIADD3 UR4, UPT, UPT, -UR7, UR6, URZ ;  /* 0x0000000607048290 */ /* 0x000fe4000fffe1ff */
[----:B------:R-:W-:Y:S02]  /*6970*/  @!UP0 UIADD3 UR6, UPT, UPT, UR7, -UR6, URZ ;  /* 0x8000000607068290 */ /* 0x000fe4000fffe0ff */
[----:B------:R-:W-:Y:S02]  /*6980*/  @!UP0 UIMAD UR38, UR4, UR5, UR38 ;  /* 0x00000005042682a4 */ /* 0x000fe4000f8e0226 */
[----:B------:R-:W-:Y:S01]  /*6990*/  @!UP0 UIMAD UR37, UR6, UR14, UR37 ;  /* 0x0000000e062582a4 */ /* 0x000fe2000f8e0225 */
[----:B------:R-:W-:Y:S11]  /*69a0*/  @!P0 BRA `(.L_x_110) ;  /* 0x00000000007c8947 */ /* 0x000ff60003800000 */
[----:B------:R-:W1:Y:S01]  /*69b0*/  LDCU.64 UR8, c[0x4][0x80] ;  /* 0x01001000ff0877ac */ /* 0x000e620008000a00 */
[----:B------:R-:W-:Y:S01]  /*69c0*/  MOV R2, 0x0 ;  /* 0x0000000000027802 */ /* 0x000fe20000000f00 */
[----:B------:R-:W-:Y:S02]  /*69d0*/  HFMA2 R12, -RZ, RZ, 0, 5.9604644775390625e-08 ;  /* 0x00000001ff0c7431 */ /* 0x000fe400000001ff */
[----:B------:R-:W-:Y:S01]  /*69e0*/  IMAD.MOV.U32 R8, RZ, RZ, 0x70 ;  /* 0x00000070ff087424 */ /* 0x000fe200078e00ff */
[----:B------:R2:W3:Y:S01]  /*69f0*/  LDC.64 R14, c[0x4][R2] ;  /* 0x01000000020e7b82 */ /* 0x0004e20000000a00 */
[----:B------:R-:W4:Y:S01]  /*6a00*/  LDCU.64 UR6, c[0x4][0x88] ;  /* 0x01001100ff0677ac */ /* 0x000f220008000a00 */
[----:B------:R-:W-:Y:S01]  /*6a10*/  IMAD.MOV.U32 R13, RZ, RZ, RZ ;  /* 0x000000ffff0d7224 */ /* 0x000fe200078e00ff */
[----:B------:R-:W2:Y:S01]  /*6a20*/  LDCU.64 UR4, c[0x4][0x8] ;  /* 0x01000100ff0477ac */ /* 0x000ea20008000a00 */
[----:B-1----:R-:W-:Y:S01]  /*6a30*/  MOV R5, UR9 ;  /* 0x0000000900057c02 */ /* 0x002fe20008000f00 */
[----:B------:R-:W-:Y:S01]  /*6a40*/  IMAD.U32 R4, RZ, RZ, UR8 ;  /* 0x00000008ff047e24 */ /* 0x000fe2000f8e00ff */
[----:B----4-:R-:W-:Y:S01]  /*6a50*/  MOV R7, UR7 ;  /* 0x0000000700077c02 */ /* 0x010fe20008000f00 */
[----:B------:R-:W-:Y:S01]  /*6a60*/  IMAD.U32 R6, RZ, RZ, UR6 ;  /* 0x00000006ff067e24 */ /* 0x000fe2000f8e00ff */
[----:B--2---:R-:W-:Y:S01]  /*6a70*/  MOV R11, UR5 ;  /* 0x00000005000b7c02 */ /* 0x004fe20008000f00 */
[----:B------:R-:W-:Y:S02]  /*6a80*/  IMAD.U32 R10, RZ, RZ, UR4 ;  /* 0x00000004ff0a7e24 */ /* 0x000fe4000f8e00ff */
[----:B------:R-:W-:Y:S07]  /*6a90*/  LEPC R20, `(.L_x_111) ;  /* 0x000000001014794e */ /* 0x000fee0000000000 */
[----:B---3-5:R-:W-:Y:S05]  /*6aa0*/  CALL.ABS.NOINC R14 ;  /* 0x000000000e007343 */ /* 0x028fea0003c00000 */
.L_x_111:
[----:B------:R-:W1:Y:S01]  /*6ab0*/  LDCU.64 UR8, c[0x4][0x80] ;  /* 0x01001000ff0877ac */ /* 0x000e620008000a00 */
[----:B------:R-:W2:Y:S01]  /*6ac0*/  LDC.64 R2, c[0x4][R2] ;  /* 0x0100000002027b82 */ /* 0x000ea20000000a00 */
[----:B------:R-:W-:Y:S02]  /*6ad0*/  HFMA2 R12, -RZ, RZ, 0, 5.9604644775390625e-08 ;  /* 0x00000001ff0c7431 */ /* 0x000fe400000001ff */
[----:B------:R-:W-:Y:S02]  /*6ae0*/  IMAD.MOV.U32 R8, RZ, RZ, 0x70 ;  /* 0x00000070ff087424 */ /* 0x000fe400078e00ff */
[----:B------:R-:W-:Y:S01]  /*6af0*/  IMAD.MOV.U32 R13, RZ, RZ, RZ ;  /* 0x000000ffff0d7224 */ /* 0x000fe200078e00ff */
[----:B------:R-:W3:Y:S01]  /*6b00*/  LDCU.64 UR6, c[0x4][0x88] ;  /* 0x01001100ff0677ac */ /* 0x000ee20008000a00 */
[----:B------:R-:W4:Y:S01]  /*6b10*/  LDCU.64 UR4, c[0x4][0x8] ;  /* 0x01000100ff0477ac */ /* 0x000f220008000a00 */
[----:B-1----:R-:W-:Y:S02]  /*6b20*/  MOV R4, UR8 ;  /* 0x0000000800047c02 */ /* 0x002fe40008000f00 */
[----:B------:R-:W-:Y:S02]  /*6b30*/  MOV R5, UR9 ;  /* 0x0000000900057c02 */ /* 0x000fe40008000f00 */
[----:B---3--:R-:W-:Y:S01]  /*6b40*/  MOV R7, UR7 ;  /* 0x0000000700077c02 */ /* 0x008fe20008000f00 */
[----:B------:R-:W-:Y:S01]  /*6b50*/  IMAD.U32 R6, RZ, RZ, UR6 ;  /* 0x00000006ff067e24 */ /* 0x000fe2000f8e00ff */
[----:B----4-:R-:W-:Y:S01]  /*6b60*/  MOV R11, UR5 ;  /* 0x00000005000b7c02 */ /* 0x010fe20008000f00 */
[----:B------:R-:W-:Y:S02]  /*6b70*/  IMAD.U32 R10, RZ, RZ, UR4 ;  /* 0x00000004ff0a7e24 */ /* 0x000fe4000f8e00ff */
[----:B------:R-:W-:Y:S07]  /*6b80*/  LEPC R20, `(.L_x_110) ;  /* 0x000000001014794e */ /* 0x000fee0000000000 */
[----:B--2---:R-:W-:Y:S05]  /*6b90*/  CALL.ABS.NOINC R2 ;  /* 0x0000000002007343 */ /* 0x004fea0003c00000 */
.L_x_110:
[----:B------:R-:W-:Y:S05]  /*6ba0*/  BSYNC.RECONVERGENT B6 ;  /* 0x0000000000067941 */ /* 0x000fea0003800200 */
.L_x_109:
[----:B------:R-:W-:Y:S02]  /*6bb0*/  R2UR UR6, R55 ;  /* 0x00000000370672ca */ /* 0x000fe400000e0000 */
[----:B------:R-:W-:Y:S02]  /*6bc0*/  R2UR UR5, R68 ;  /* 0x00000000440572ca */ /* 0x000fe400000e0000 */
[----:B------:R-:W-:Y:S02]  /*6bd0*/  R2UR UR4, R67 ;  /* 0x00000000430472ca */ /* 0x000fe400000e0000 */
[----:B------:R-:W-:Y:S02]  /*6be0*/  ISETP.NE.U32.AND P4, PT, R50, RZ, PT ;  /* 0x000000ff3200720c */ /* 0x000fe40003f85070 */
[----:B------:R-:W-:Y:S02]  /*6bf0*/  ISETP.NE.U32.AND P2, PT, RZ, UR60, PT ;  /* 0x0000003cff007c0c */ /* 0x000fe4000bf45070 */
[----:B------:R-:W-:Y:S02]  /*6c00*/  ISETP.NE.AND.EX P4, PT, R51, RZ, PT, P4 ;  /* 0x000000ff3300720c */ /* 0x000fe40003f85340 */
[----:B------:R-:W-:Y:S01]  /*6c10*/  ISETP.NE.AND.EX P2, PT, RZ, UR61, PT, P2 ;  /* 0x0000003dff007c0c */ /* 0x000fe2000bf45320 */
[----:B------:R-:W-:Y:S02]  /*6c20*/  UISETP.NE.AND UP2, UPT, UR6, URZ, UPT ;  /* 0x000000ff0600728c */ /* 0x000fe4000bf45270 */
[----:B------:R-:W-:Y:S04]  /*6c30*/  UISETP.NE.U32.AND UP0, UPT, UR5, URZ, UPT ;  /* 0x000000ff0500728c */ /* 0x000fe8000bf05070 */
[----:B------:R-:W-:Y:S01]  /*6c40*/  UISETP.NE.AND.EX UP1, UPT, UR4, URZ, UPT, UP0 ;  /* 0x000000ff0400728c */ /* 0x000fe2000bf25300 */
[----:B------:R-:W-:Y:S01]  /*6c50*/  PLOP3.LUT P1, PT, PT, PT, UP2, 0x80, 0x8 ;  /* 0x000000000008781c */ /* 0x000fe20003f2f028 */
[----:B------:R-:W-:Y:S03]  /*6c60*/  UPLOP3.LUT UP0, UPT, UPT, UPT, UPT, 0x40, 0x4 ;  /* 0x000000000004789c */ /* 0x000fe60003f0e870 */
[----:B------:R-:W-:Y:S06]  /*6c70*/  @UP2 UPLOP3.LUT UP0, UPT, UPT, UPT, UP1, 0x80, 0x8 ;  /* 0x000000000008289c */ /* 0x000fec0003f0f010 */
[----:B------:R-:W-:Y:S01]  /*6c80*/  PLOP3.LUT P0, PT, PT, PT, UP0, 0x80, 0x8 ;  /* 0x000000000008781c */ /* 0x000fe20003f0f008 */
[----:B------:R-:W-:Y:S01]  /*6c90*/  @!UPT UIADD3 URZ, UPT, UPT, URZ, URZ, URZ ;  /* 0x000000fffffff290 */ /* 0x000fe2000fffe0ff */
[----:B------:R-:W-:Y:S11]  /*6ca0*/  BRA.U !UP1, `(.L_x_112) ;  /* 0x0000000109407547 */ /* 0x000ff6000b800000 */
[----:B------:R-:W-:Y:S01]  /*6cb0*/  UISETP.NE.U32.AND UP0, UPT, UR60, URZ, UPT ;  /* 0x000000ff3c00728c */ /* 0x000fe2000bf05070 */
[----:B------:R-:W-:Y:S01]  /*6cc0*/  R2UR UR6, R68 ;  /* 0x00000000440672ca */ /* 0x000fe200000e0000 */
[----:B------:R-:W1:Y:S01]  /*6cd0*/  LDCU.64 UR8, c[0x0][0x358] ;  /* 0x00006b00ff0877ac */ /* 0x000e620008000a00 */
[----:B------:R-:W-:Y:S02]  /*6ce0*/  HFMA2 R26, -RZ, RZ, 0, 5.9604644775390625e-08 ;  /* 0x00000001ff1a7431 */ /* 0x000fe400000001ff */
[----:B------:R-:W-:Y:S01]  /*6cf0*/  IMAD.MOV.U32 R0, RZ, RZ, 0x1 ;  /* 0x00000001ff007424 */ /* 0x000fe200078e00ff */
[----:B------:R-:W-:Y:S06]  /*6d00*/  UISETP.NE.AND.EX UP0, UPT, UR61, URZ, UPT, UP0 ;  /* 0x000000ff3d00728c */ /* 0x000fec000bf05300 */
[----:B------:R-:W-:Y:S05]  /*6d10*/  PLOP3.LUT P3, PT, PT, PT, UP0, 0x80, 0x8 ;  /* 0x000000000008781c */ /* 0x000fea0003f6f008 */
[----:B------:R-:W2:Y:S01]  /*6d20*/  @UP0 LDCU.64 UR4, c[0x0][0x888] ;  /* 0x00011100ff0407ac */ /* 0x000ea20008000a00 */
[----:B------:R-:W-:Y:S07]  /*6d30*/  @UP0 UIMAD UR6, UR36, UR6, URZ ;  /* 0x00000006240602a4 */ /* 0x000fee000f8e02ff */
[----:B------:R-:W-:Y:S01]  /*6d40*/  @!P3 PRMT R26, R0, 0x7610, R26 ;  /* 0x00007610001ab816 */ /* 0x000fe2000000001a */
[----:B--2---:R-:W-:Y:S06]  /*6d50*/  @UP0 UIMAD.WIDE UR4, UR6, 0x4, UR4 ;  /* 0x00000004060408a5 */ /* 0x004fec000f8e0204 */
[----:B------:R-:W-:Y:S02]  /*6d60*/  IMAD.U32 R2, RZ, RZ, UR4 ;  /* 0x00000004ff027e24 */ /* 0x000fe4000f8e00ff */
[----:B------:R-:W-:Y:S03]  /*6d70*/  IMAD.U32 R3, RZ, RZ, UR5 ;  /* 0x00000005ff037e24 */ /* 0x000fe6000f8e00ff */
[----:B------:R-:W2:Y:S02]  /*6d80*/  @!UP0 LDCU UR4, c[0x0][0x880] ;  /* 0x00011000ff0487ac */ /* 0x000ea40008000800 */
[----:B-1---5:R1:W5:Y:S02]  /*6d90*/  @P3 LDG.E R27, desc[UR8][R2.64] ;  /* 0x00000008021b3981 */ /* 0x022364000c1e1900 */
[----:B-12---:R-:W-:Y:S02]  /*6da0*/  @!P3 MOV R27, UR4 ;  /* 0x00000004001bbc02 */ /* 0x006fe40008000f00 */
.L_x_112:
[----:B------:R-:W-:Y:S05]  /*6db0*/  @!P4 BRA `(.L_x_113) ;  /* 0x000000000024c947 */ /* 0x000fea0003800000 */
[----:B------:R-:W-:Y:S01]  /*6dc0*/  ISETP.NE.U32.AND P3, PT, R48, RZ, PT ;  /* 0x000000ff3000720c */ /* 0x000fe20003f65070 */
[----:B------:R-:W1:Y:S03]  /*6dd0*/  LDCU.64 UR4, c[0x0][0x358] ;  /* 0x00006b00ff0477ac */ /* 0x000e660008000a00 */
[----:B------:R-:W-:Y:S11]  /*6de0*/  ISETP.NE.AND.EX P3, PT, R49, RZ, PT, P3 ;  /* 0x000000ff3100720c */ /* 0x000ff60003f65330 */
[----:B------:R-:W-:Y:S02]  /*6df0*/  @!UPT UIADD3 URZ, UPT, UPT, URZ, URZ, URZ ;  /* 0x000000fffffff290 */ /* 0x000fe4000fffe0ff */
[----:B------:R-:W2:Y:S01]  /*6e00*/  @P3 LDC.64 R2, c[0x0][0x8a8] ;  /* 0x00022a00ff023b82 */ /* 0x000ea20000000a00 */
[----:B------:R-:W-:Y:S04]  /*6e10*/  @P3 IMAD R0, R50, UR36, RZ ;  /* 0x0000002432003c24 */ /* 0x000fe8000f8e02ff */
[----:B--2---:R-:W-:Y:S05]  /*6e20*/  @P3 IMAD.WIDE R2, R0, 0x4, R2 ;  /* 0x0000000400023825 */ /* 0x004fea00078e0202 */
[----:B-1---5:R1:W5:Y:S02]  /*6e30*/  @P3 LDG.E R24, desc[UR4][R2.64] ;  /* 0x0000000402183981 */ /* 0x022364000c1e1900 */
[----:B-1----:R-:W2:Y:S02]  /*6e40*/  @!P3 LDC R24, c[0x0][0x8a0] ;  /* 0x00022800ff18bb82 */ /* 0x002ea40000000800 */
.L_x_113:
[----:B-----5:R-:W-:Y:S01]  /*6e50*/  FSETP.NEU.AND P3, PT, R27, RZ, PT ;  /* 0x000000ff1b00720b */ /* 0x020fe20003f6d000 */
[----:B------:R-:W-:Y:S01]  /*6e60*/  BSSY B1, `(.L_x_114) ;  /* 0x0000038000017945 */ /* 0x000fe20003800000 */
[----:B------:R-:W-:Y:S01]  /*6e70*/  SEL R3, RZ, 0xffffffff, P2 ;  /* 0xffffffffff037807 */ /* 0x000fe20001000000 */
[----:B------:R-:W-:Y:S01]  /*6e80*/  IMAD.MOV.U32 R74, RZ, RZ, 0x1 ;  /* 0x00000001ff4a7424 */ /* 0x000fe200078e00ff */
[----:B------:R-:W-:Y:S01]  /*6e90*/  @P1 LOP3.LUT P2, RZ, R26, 0xff, RZ, 0xc0, !PT ;  /* 0x000000ff1aff1812 */ /* 0x000fe2000784c0ff */
[C---:B------:R-:W-:Y:S01]  /*6ea0*/  IMAD R25, R22.reuse, 0x80, R23 ;  /* 0x0000008016197824 */ /* 0x040fe200078e0217 */
[----:B------:R-:W-:Y:S01]  /*6eb0*/  @P1 SEL R0, RZ, 0xffffffff, P3 ;  /* 0xffffffffff001807 */ /* 0x000fe20001800000 */
[----:B------:R-:W-:Y:S01]  /*6ec0*/  IMAD R59, R65, -0x10, R63 ;  /* 0xfffffff0413b7824 */ /* 0x000fe200078e023f */
[----:B------:R-:W-:Y:S01]  /*6ed0*/  LEA R72, R22, UR43, 0x3 ;  /* 0x0000002b16487c11 */ /* 0x000fe2000f8e18ff */
[----:B------:R-:W-:Y:S01]  /*6ee0*/  IMAD.MOV.U32 R73, RZ, RZ, RZ ;  /* 0x000000ffff497224 */ /* 0x000fe200078e00ff */
[C---:B------:R-:W-:Y:S02]  /*6ef0*/  @P0 SEL R0, R3.reuse, R0, !P2 ;  /* 0x0000000003000207 */ /* 0x040fe40005000000 */
[----:B------:R-:W-:Y:S02]  /*6f00*/  CS2R R46, SRZ ;  /* 0x00000000002e7805 */ /* 0x000fe4000001ff00 */
[----:B------:R-:W-:Y:S02]  /*6f10*/  PLOP3.LUT P2, PT, PT, PT, UP1, 0x80, 0x8 ;  /* 0x000000000008781c */ /* 0x000fe40003f4f018 */
[----:B------:R-:W-:Y:S02]  /*6f20*/  CS2R R44, SRZ ;  /* 0x00000000002c7805 */ /* 0x000fe4000001ff00 */
[----:B------:R-:W-:Y:S02]  /*6f30*/  @P1 LOP3.LUT R0, R0, 0x1, RZ, 0xc0, !PT ;  /* 0x0000000100001812 */ /* 0x000fe400078ec0ff */
[----:B------:R-:W-:Y:S02]  /*6f40*/  CS2R R42, SRZ ;  /* 0x00000000002a7805 */ /* 0x000fe4000001ff00 */
[----:B------:R-:W-:Y:S02]  /*6f50*/  LOP3.LUT P4, R57, R26, 0xff, RZ, 0xc0, !PT ;  /* 0x000000ff1a397812 */ /* 0x000fe4000788c0ff */
[----:B------:R-:W-:Y:S02]  /*6f60*/  CS2R R40, SRZ ;  /* 0x0000000000287805 */ /* 0x000fe4000001ff00 */
[----:B------:R-:W-:Y:S02]  /*6f70*/  ISETP.NE.U32.OR P5, PT, R0, 0x1, !P1 ;  /* 0x000000010000780c */ /* 0x000fe40004fa5470 */
[----:B------:R-:W-:Y:S02]  /*6f80*/  CS2R R38, SRZ ;  /* 0x0000000000267805 */ /* 0x000fe4000001ff00 */
[----:B------:R-:W-:Y:S02]  /*6f90*/  SEL R2, RZ, 0xffffffff, P3 ;  /* 0xffffffffff027807 */ /* 0x000fe40001800000 */
[----:B------:R-:W-:Y:S02]  /*6fa0*/  CS2R R36, SRZ ;  /* 0x0000000000247805 */ /* 0x000fe4000001ff00 */
[----:B------:R-:W-:Y:S02]  /*6fb0*/  P2R R71, PR, RZ, 0x20 ;  /* 0x00000020ff477803 */ /* 0x000fe40000000000 */
[----:B------:R-:W-:Y:S02]  /*6fc0*/  CS2R R34, SRZ ;  /* 0x0000000000227805 */ /* 0x000fe4000001ff00 */
[----:B------:R-:W-:Y:S02]  /*6fd0*/  CS2R R32, SRZ ;  /* 0x0000000000207805 */ /* 0x000fe4000001ff00 */
[----:B------:R-:W-:Y:S04]  /*6fe0*/  @P2 SEL R2, R3, R2, !P4 ;  /* 0x0000000203022207 */ /* 0x000fe80006000000 */
[----:B------:R-:W-:Y:S02]  /*6ff0*/  LOP3.LUT R2, R2, 0x1, RZ, 0xc0, !PT ;  /* 0x0000000102027812 */ /* 0x000fe400078ec0ff */
[----:B------:R-:W-:Y:S02]  /*7000*/  @P5 SHF.L.U32 R0, RZ, 0x1f, RZ ;  /* 0x0000001fff005819 */ /* 0x000fe400000006ff */
[----:B------:R-:W-:Y:S02]  /*7010*/  ISETP.NE.U32.AND P2, PT, R2, 0x1, PT ;  /* 0x000000010200780c */ /* 0x000fe40003f45070 */
[----:B------:R1:W3:Y:S02]  /*7020*/  @P5 SYNCS.PHASECHK.TRANS64.TRYWAIT P1, [UR43+0x40], R0 ;  /* 0x00004000ff0055a7 */ /* 0x0002e4000802112b */
[----:B------:R-:W-:Y:S02]  /*7030*/  P2R R75, PR, RZ, 0x4 ;  /* 0x00000004ff4b7803 */ /* 0x000fe40000000000 */
[----:B-1----:R-:W-:Y:S04]  /*7040*/  SHF.L.U32 R0, R61, 0x1f, RZ ;  /* 0x0000001f3d007819 */ /* 0x002fe800000006ff */
[----:B------:R1:W4:Y:S01]  /*7050*/  SYNCS.PHASECHK.TRANS64.TRYWAIT P0, [R72+URZ+0xb0], R0 ;  /* 0x0000b000480075a7 */ /* 0x00032200080011ff */
[----:B---3--:R-:W-:Y:S01]  /*7060*/  @P5 SEL R74, RZ, 0x1, !P1 ;  /* 0x00000001ff4a5807 */ /* 0x008fe20004800000 */
[----:B-1----:R-:W-:Y:S06]  /*7070*/  @!P5 BRA `(.L_x_115) ;  /* 0x000000000058d947 */ /* 0x002fec0003800000 */
[----:B------:R-:W-:Y:S01]  /*7080*/  IMAD.MOV.U32 R46, RZ, RZ, RZ ;  /* 0x000000ffff2e7224 */ /* 0x000fe200078e00ff */
[----:B------:R-:W-:Y:S01]  /*7090*/  ISETP.NE.AND P1, PT, R74, RZ, PT ;  /* 0x000000ff4a00720c */ /* 0x000fe20003f25270 */
[----:B------:R-:W-:Y:S01]  /*70a0*/  BSSY B0, `(.L_x_116) ;  /* 0x000000c000007945 */ /* 0x000fe20003800000 */
[----:B------:R-:W-:Y:S02]  /*70b0*/  CS2R R34, SRZ ;  /* 0x0000000000227805 */ /* 0x000fe4000001ff00 */
[----:B------:R-:W-:Y:S02]  /*70c0*/  CS2R R32, SRZ ;  /* 0x0000000000207805 */ /* 0x000fe4000001ff00 */
[----:B------:R-:W-:Y:S02]  /*70d0*/  CS2R R38, SRZ ;  /* 0x0000000000267805 */ /* 0x000fe4000001ff00 */
[----:B------:R-:W-:Y:S02]  /*70e0*/  CS2R R36, SRZ ;  /* 0x0000000000247805 */ /* 0x000fe4000001ff00 */
[----:B------:R-:W-:Y:S02]  /*70f0*/  CS2R R42, SRZ ;  /* 0x00000000002a7805 */ /* 0x000fe4000001ff00 */
[----:B------:R-:W-:Y:S02]  /*7100*/  CS2R R40, SRZ ;  /* 0x0000000000287805 */ /* 0x000fe4000001ff00 */
[----:B------:R-:W-:Y:S01]  /*7110*/  CS2R R44, SRZ ;  /* 0x00000000002c7805 */ /* 0x000fe2000001ff00 */
[----:B------:R-:W-:Y:S06]  /*7120*/  @P1 BRA `(.L_x_117) ;  /* 0x00000000000c1947 */ /* 0x000fec0003800000 */
[----:B------:R-:W-:Y:S04]  /*7130*/  SHF.L.U32 R3, RZ, 0x1f, RZ ;  /* 0x0000001fff037819 */ /* 0x000fe800000006ff */
[----:B------:R-:W1:Y:S02]  /*7140*/  SYNCS.PHASECHK.TRANS64.TRYWAIT P1, [UR43+0x40], R3 ;  /* 0x00004003ff0075a7 */ /* 0x000e64000802112b */
[----:B-1----:R-:W-:Y:S05]  /*7150*/  @!P1 BRA `(.L_x_118) ;  /* 0x0000004800d09947 */ /* 0x002fea0003800000 */
.L_x_117:
[----:B------:R-:W-:Y:S05]  /*7160*/  BSYNC B0 ;  /* 0x0000000000007941 */ /* 0x000fea0003800000 */
.L_x_116:
[----:B------:R-:W-:Y:S01]  /*7170*/  ISETP.NE.AND P1, PT, R75, RZ, PT ;  /* 0x000000ff4b00720c */ /* 0x000fe20003f25270 */
[----:B------:R-:W-:Y:S11]  /*7180*/  HFMA2 R73, -RZ, RZ, 0, 5.9604644775390625e-08 ;  /* 0x00000001ff497431 */ /* 0x000ff600000001ff */
[----:B------:R-:W-:Y:S01]  /*7190*/  @!UPT UIADD3 URZ, UPT, UPT, URZ, URZ, URZ ;  /* 0x000000fffffff290 */ /* 0x000fe2000fffe0ff */
[----:B------:R3:W1:Y:S04]  /*71a0*/  @P1 LDS.128 R32, [R64] ;  /* 0x0000000040201984 */ /* 0x0006680000000c00 */
[----:B------:R3:W1:Y:S04]  /*71b0*/  @P1 LDS.128 R36, [R63+0x10] ;  /* 0x000010003f241984 */ /* 0x0006680000000c00 */
[----:B------:R3:W1:Y:S04]  /*71c0*/  @P1 LDS.128 R40, [R62+0x20] ;  /* 0x000020003e281984 */ /* 0x0006680000000c00 */
[----:B------:R3:W1:Y:S02]  /*71d0*/  @P1 LDS.128 R44, [R59+0x30] ;  /* 0x000030003b2c1984 */ /* 0x0006640000000c00 */
.L_x_115:
[----:B------:R-:W-:Y:S05]  /*71e0*/  BSYNC B1 ;  /* 0x0000000000017941 */ /* 0x000fea0003800000 */
.L_x_114:
[----:B-1----:R-:W-:Y:S04]  /*71f0*/  SHF.R.U32.HI R2, RZ, 0x15, R25 ;  /* 0x00000015ff027819 */ /* 0x002fe80000011619 */
[----:B------:R-:W-:Y:S01]  /*7200*/  LOP3.LUT P1, RZ, R2, 0x3, R52, 0x48, !PT ;  /* 0x0000000302ff7812 */ /* 0x000fe20007824834 */
[----:B------:R-:W-:Y:S01]  /*7210*/  @!UPT UIADD3 URZ, UPT, UPT, URZ, URZ, URZ ;  /* 0x000000fffffff290 */ /* 0x000fe2000fffe0ff */
[----:B----4-:R-:W-:Y:S11]  /*7220*/  @P0 BRA `(.L_x_119) ;  /* 0x0000000000080947 */ /* 0x010ff60003800000 */
[----:B------:R-:W1:Y:S02]  /*7230*/  SYNCS.PHASECHK.TRANS64.TRYWAIT P0, [R72+URZ+0xb0], R0 ;  /* 0x0000b000480075a7 */ /* 0x000e6400080011ff */
[----:B-1----:R-:W-:Y:S05]  /*7240*/  @!P0 BRA `(.L_x_120) ;  /* 0x0000004800ac8947 */ /* 0x002fea0003800000 */
.L_x_119:
[----:B------:R-:W-:Y:S05]  /*7250*/  @!P1 BRA `(.L_x_121) ;  /* 0x0000000000409947 */ /* 0x000fea0003800000 */
[----:B------:R-:W4:Y:S01]  /*7260*/  LDCU.64 UR8, c[0x4][0x70] ;  /* 0x01000e00ff0877ac */ /* 0x000f220008000a00 */
[----:B------:R-:W-:Y:S01]  /*7270*/  MOV R3, 0x0 ;  /* 0x0000000000037802 */ /* 0x000fe20000000f00 */
[----:B------:R-:W-:Y:S02]  /*7280*/  HFMA2 R12, -RZ, RZ, 0, 5.9604644775390625e-08 ;  /* 0x00000001ff0c7431 */ /* 0x000fe400000001ff */
[----:B------:R-:W-:Y:S02]  /*7290*/  IMAD.MOV.U32 R8, RZ, RZ, 0x192 ;  /* 0x00000192ff087424 */ /* 0x000fe400078e00ff */
[----:B------:R-:W-:Y:S01]  /*72a0*/  IMAD.MOV.U32 R13, RZ, RZ, RZ ;  /* 0x000000ffff0d7224 */ /* 0x000fe200078e00ff */
[----:B------:R-:W5:Y:S01]  /*72b0*/  LDCU.64 UR6, c[0x4][0x78] ;  /* 0x01000f00ff0677ac */ /* 0x000f620008000a00 */
[----:B------:R-:W1:Y:S01]  /*72c0*/  LDC.64 R2, c[0x4][R3] ;  /* 0x0100000003027b82 */ /* 0x000e620000000a00 */
[----:B------:R-:W2:Y:S01]  /*72d0*/  LDCU.64 UR4, c[0x4][0x10] ;  /* 0x01000200ff0477ac */ /* 0x000ea20008000a00 */
[----:B----4-:R-:W-:Y:S01]  /*72e0*/  MOV R5, UR9 ;  /* 0x0000000900057c02 */ /* 0x010fe20008000f00 */
[----:B------:R-:W-:Y:S01]  /*72f0*/  IMAD.U32 R4, RZ, RZ, UR8 ;  /* 0x00000008ff047e24 */ /* 0x000fe2000f8e00ff */
[----:B-----5:R-:W-:Y:S01]  /*7300*/  MOV R7, UR7 ;  /* 0x0000000700077c02 */ /* 0x020fe20008000f00 */
[----:B------:R-:W-:Y:S01]  /*7310*/  IMAD.U32 R6, RZ, RZ, UR6 ;  /* 0x00000006ff067e24 */ /* 0x000fe2000f8e00ff */
[----:B--2---:R-:W-:Y:S01]  /*7320*/  MOV R11, UR5 ;  /* 0x00000005000b7c02 */ /* 0x004fe20008000f00 */
[----:B------:R-:W-:Y:S02]  /*7330*/  IMAD.U32 R10, RZ, RZ, UR4 ;  /* 0x00000004ff0a7e24 */ /* 0x000fe4000f8e00ff */
[----:B------:R-:W-:Y:S07]  /*7340*/  LEPC R20, `(.L_x_121) ;  /* 0x000000001014794e */ /* 0x000fee0000000000 */
[----:B-1-3--:R-:W-:Y:S05]  /*7350*/  CALL.ABS.NOINC R2 ;  /* 0x0000000002007343 */ /* 0x00afea0003c00000 */
.L_x_121:
[----:B------:R-:W-:Y:S05]  /*7360*/  WARPSYNC.ALL ;  /* 0x0000000000007948 */ /* 0x000fea0003800000 */
[----:B------:R-:W-:Y:S01]  /*7370*/  R2UR UR4, R25 ;  /* 0x00000000190472ca */ /* 0x000fe200000e0000 */
[----:B------:R-:W-:Y:S01]  /*7380*/  BSSY.RECONVERGENT B0, `(.L_x_122) ;  /* 0x0000039000007945 */ /* 0x000fe20003800200 */
[----:B------:R-:W-:Y:S11]  /*7390*/  ISETP.NE.AND P0, PT, R66, RZ, PT ;  /* 0x000000ff4200720c */ /* 0x000ff60003f05270 */
[----:B------:R-:W1:Y:S02]  /*73a0*/  LDTM.x16 R4, tmem[UR4] ;  /* 0x00000004000479ee */ /* 0x000e640008240000 */
[C---:B-12---:R-:W-:Y:S01]  /*73b0*/  FMUL R0, R24.reuse, R4 ;  /* 0x0000000418007220 */ /* 0x046fe20000400000 */
[C---:B------:R-:W-:Y:S01]  /*73c0*/  FMUL R2, R24.reuse, R5 ;  /* 0x0000000518027220 */ /* 0x040fe20000400000 */
[C---:B------:R-:W-:Y:S01]  /*73d0*/  FMUL R3, R24.reuse, R6 ;  /* 0x0000000618037220 */ /* 0x040fe20000400000 */
[C---:B------:R-:W-:Y:S01]  /*73e0*/  FMUL R7, R24.reuse, R7 ;  /* 0x0000000718077220 */ /* 0x040fe20000400000 */
[C---:B------:R-:W-:Y:S01]  /*73f0*/  FFMA R28, R27.reuse, R32, R0 ;  /* 0x000000201b1c7223 */ /* 0x040fe20000000000 */
        /* <DEDUP_REMOVED lines=10> */
[----:B------:R1:W-:Y:S01]  /*74a0*/  STS.128 [R64], R28 ;  /* 0x0000001c40007388 */ /* 0x0003e20000000c00 */
        /* <DEDUP_REMOVED lines=8> */
[----:B------:R1:W-:Y:S01]  /*7530*/  STS.128 [R63+0x10], R4 ;  /* 0x000010043f007388 */ /* 0x0003e20000000c00 */
[C---:B------:R-:W-:Y:S01]  /*7540*/  FMUL R13, R24.reuse, R17 ;  /* 0x00000011180d7220 */ /* 0x040fe20000400000 */
[C---:B------:R-:W-:Y:S01]  /*7550*/  FFMA R10, R27.reuse, R42, R10 ;  /* 0x0000002a1b0a7223 */ /* 0x040fe2000000000a */
[C---:B------:R-:W-:Y:S01]  /*7560*/  FMUL R14, R24.reuse, R18 ;  /* 0x00000012180e7220 */ /* 0x040fe20000400000 */
[C---:B------:R-:W-:Y:S01]  /*7570*/  FFMA R11, R27.reuse, R43, R15 ;  /* 0x0000002b1b0b7223 */ /* 0x040fe2000000000f */
[----:B------:R-:W-:Y:S01]  /*7580*/  FMUL R19, R24, R19 ;  /* 0x0000001318137220 */ /* 0x000fe20000400000 */
[C---:B------:R-:W-:Y:S01]  /*7590*/  FFMA R12, R27.reuse, R44, R12 ;  /* 0x0000002c1b0c7223 */ /* 0x040fe2000000000c */
[C---:B------:R-:W-:Y:S01]  /*75a0*/  FFMA R13, R27.reuse, R45, R13 ;  /* 0x0000002d1b0d7223 */ /* 0x040fe2000000000d */
[C---:B------:R-:W-:Y:S01]  /*75b0*/  FFMA R14, R27.reuse, R46, R14 ;  /* 0x0000002e1b0e7223 */ /* 0x040fe2000000000e */
[----:B------:R1:W-:Y:S01]  /*75c0*/  STS.128 [R62+0x20], R8 ;  /* 0x000020083e007388 */ /* 0x0003e20000000c00 */
[----:B------:R-:W-:Y:S05]  /*75d0*/  FFMA R15, R27, R47, R19 ;  /* 0x0000002f1b0f7223 */ /* 0x000fea0000000013 */
[----:B------:R1:W-:Y:S01]  /*75e0*/  STS.128 [R59+0x30], R12 ;  /* 0x0000300c3b007388 */ /* 0x0003e20000000c00 */
[----:B------:R-:W-:Y:S01]  /*75f0*/  @!PT LDS RZ, [RZ] ;  /* 0x00000000fffff984 */ /* 0x000fe20000000800 */
[----:B------:R-:W-:Y:S01]  /*7600*/  @!PT LDS RZ, [RZ] ;  /* 0x00000000fffff984 */ /* 0x000fe20000000800 */
[----:B------:R-:W-:Y:S01]  /*7610*/  @!PT LDS RZ, [RZ] ;  /* 0x00000000fffff984 */ /* 0x000fe20000000800 */
[----:B------:R-:W-:Y:S01]  /*7620*/  @!PT LDS RZ, [RZ] ;  /* 0x00000000fffff984 */ /* 0x000fe20000000800 */
[----:B------:R2:W-:Y:S06]  /*7630*/  MEMBAR.ALL.CTA ;  /* 0x0000000000007992 */ /* 0x0005ec0000008000 */
[----:B--2---:R-:W2:Y:S02]  /*7640*/  FENCE.VIEW.ASYNC.S ;  /* 0x00000000000073c6 */ /* 0x004ea40000000000 */
[----:B--2---:R-:W-:Y:S06]  /*7650*/  BAR.SYNC.DEFER_BLOCKING 0x1, 0x80 ;  /* 0x0042000000007b1d */ /* 0x004fec0000010000 */
[----:B------:R-:W-:Y:S05]  /*7660*/  @P0 BRA `(.L_x_123) ;  /* 0x0000000000280947 */ /* 0x000fea0003800000 */
[----:B------:R-:W-:Y:S01]  /*7670*/  UIADD3 UR4, UPT, UPT, UR43, 0x200, URZ ;  /* 0x000002002b047890 */ /* 0x000fe2000fffe0ff */
[----:B------:R-:W-:Y:S05]  /*7680*/  UMOV UR51, UR36 ;  /* 0x0000002400337c82 */ /* 0x000fea0008000000 */
[----:B------:R-:W-:Y:S01]  /*7690*/  MOV R56, UR4 ;  /* 0x0000000400387c02 */ /* 0x000fe20008000f00 */
[----:B------:R-:W-:Y:S03]  /*76a0*/  UIADD3 UR4, UP0, UPT, UR54, 0x680, URZ ;  /* 0x0000068036047890 */ /* 0x000fe6000ff1e0ff */
[----:B------:R-:W-:Y:S01]  /*76b0*/  R2UR UR48, R56 ;  /* 0x00000000383072ca */ /* 0x000fe200000e0000 */
[----:B------:R-:W-:Y:S11]  /*76c0*/  UIADD3.X UR5, UPT, UPT, URZ, UR55, URZ, UP0, !UPT ;  /* 0x00000037ff057290 */ /* 0x000ff600087fe4ff */
[----:B------:R-:W-:Y:S01]  /*76d0*/  @!UPT UIADD3 URZ, UPT, UPT, URZ, URZ, URZ ;  /* 0x000000fffffff290 */ /* 0x000fe2000fffe0ff */
[----:B------:R2:W-:Y:S01]  /*76e0*/  UTMASTG.3D [UR48], [UR4] ;  /* 0x00000030040073b5 */ /* 0x0005e20008010000 */
[----:B------:R0:W-:Y:S01]  /*76f0*/  UTMACMDFLUSH ;  /* 0x00000000000079b7 */ /* 0x0001e20000000000 */
[----:B--2---:R-:W-:Y:S04]  /*7700*/  DEPBAR.LE SB0, 0x1 ;  /* 0x000080400000791a */ /* 0x004fe80000000000 */
.L_x_123:
[----:B------:R-:W-:Y:S05]  /*7710*/  BSYNC.RECONVERGENT B0 ;  /* 0x0000000000007941 */ /* 0x000fea0003800200 */
.L_x_122:
[----:B------:R-:W-:Y:S01]  /*7720*/  BAR.SYNC.DEFER_BLOCKING 0x1, 0x80 ;  /* 0x0042000000007b1d */ /* 0x000fe20000010000 */
[----:B------:R-:W-:Y:S01]  /*7730*/  ISETP.NE.AND P1, PT, R71, RZ, PT ;  /* 0x000000ff4700720c */ /* 0x000fe20003f25270 */
[----:B------:R-:W-:Y:S01]  /*7740*/  UISETP.NE.AND UP0, UPT, UR53, URZ, UPT ;  /* 0x000000ff3500728c */ /* 0x000fe2000bf05270 */
[----:B------:R-:W-:Y:S11]  /*7750*/  LEA R2, R73, UR43, 0x3 ;  /* 0x0000002b49027c11 */ /* 0x000ff6000f8e18ff */
[----:B------:R-:W-:Y:S01]  /*7760*/  @P1 SHF.L.U32 R3, RZ, 0x1f, RZ ;  /* 0x0000001fff031819 */ /* 0x000fe200000006ff */
[----:B------:R-:W-:Y:S06]  /*7770*/  BRA.U !UP0, `(.L_x_124) ;  /* 0x0000000108247547 */ /* 0x000fec000b800000 */
[----:B-1----:R-:W-:Y:S01]  /*7780*/  IMAD.U32 R4, RZ, RZ, UR47 ;  /* 0x0000002fff047e24 */ /* 0x002fe2000f8e00ff */
[----:B------:R-:W-:Y:S01]  /*7790*/  MOV R0, UR52 ;  /* 0x0000003400007c02 */ /* 0x000fe20008000f00 */
[----:B------:R-:W-:Y:S03]  /*77a0*/  UIADD3 UR4, UPT, UPT, UR47, 0x1, URZ ;  /* 0x000000012f047890 */ /* 0x000fe6000fffe0ff */
[----:B------:R-:W-:Y:S01]  /*77b0*/  @P1 LEA R4, R4, UR43, 0x3 ;  /* 0x0000002b04041c11 */ /* 0x000fe2000f8e18ff */
[----:B------:R-:W-:Y:S04]  /*77c0*/  UISETP.NE.AND UP0, UPT, UR4, 0x4, UPT ;  /* 0x000000040400788c */ /* 0x000fe8000bf05270 */
[----:B------:R-:W-:Y:S01]  /*77d0*/  @P1 VIADD R4, R4, 0x60 ;  /* 0x0000006004041836 */ /* 0x000fe20000000000 */
[----:B------:R-:W-:Y:S04]  /*77e0*/  USEL UR47, UR4, URZ, UP0 ;  /* 0x000000ff042f7287 */ /* 0x000fe80008000000 */
[----:B------:R-:W-:Y:S04]  /*77f0*/  @P1 PRMT R0, R0, 0x654, R4 ;  /* 0x0000065400001816 */ /* 0x000fe80000000004 */
[----:B------:R2:W-:Y:S04]  /*7800*/  @P1 SYNCS.ARRIVE.TRANS64.RED.A1T0 RZ, [R0+URZ], RZ ;  /* 0x000000ff00ff19a7 */ /* 0x0005e800081004ff */
.L_x_124:
[----:B------:R-:W4:Y:S01]  /*7810*/  @P1 SYNCS.PHASECHK.TRANS64.TRYWAIT P0, [R2+URZ+0x40], R3 ;  /* 0x00004003020015a7 */ /* 0x000f2200080011ff */
[----:B------:R-:W-:Y:S01]  /*7820*/  BSSY B1, `(.L_x_125) ;  /* 0x0000016000017945 */ /* 0x000fe20003800000 */
[----:B----4-:R-:W-:Y:S03]  /*7830*/  @P1 SEL R74, RZ, 0x1, !P0 ;  /* 0x00000001ff4a1807 */ /* 0x010fe60004000000 */
[----:B------:R-:W-:Y:S05]  /*7840*/  @!P1 BRA `(.L_x_126) ;  /* 0x00000000004c9947 */ /* 0x000fea0003800000 */
[----:B------:R-:W-:Y:S01]  /*7850*/  ISETP.NE.AND P0, PT, R74, RZ, PT ;  /* 0x000000ff4a00720c */ /* 0x000fe20003f05270 */
[----:B------:R-:W-:Y:S01]  /*7860*/  BSSY B0, `(.L_x_127) ;  /* 0x000000b000007945 */ /* 0x000fe20003800000 */
[----:B------:R-:W-:Y:S11]  /*7870*/  ISETP.NE.AND P1, PT, R75, RZ, PT ;  /* 0x000000ff4b00720c */ /* 0x000ff60003f25270 */
[----:B------:R-:W-:Y:S02]  /*7880*/  @!UPT UIADD3 URZ, UPT, UPT, URZ, URZ, URZ ;  /* 0x000000fffffff290 */ /* 0x000fe4000fffe0ff */
[C---:B-1----:R-:W-:Y:S01]  /*7890*/  @P1 IMAD R6, R73.reuse, 0x2000, R64 ;  /* 0x0000200049061824 */ /* 0x042fe200078e0240 */
[C---:B------:R-:W-:Y:S01]  /*78a0*/  @P1 LEA R4, R73.reuse, R62, 0xd ;  /* 0x0000003e49041211 */ /* 0x040fe200078e68ff */
[C---:B------:R-:W-:Y:S02]  /*78b0*/  @P1 IMAD R5, R73.reuse, 0x2000, R63 ;  /* 0x0000200049051824 */ /* 0x040fe400078e023f */
[----:B------:R-:W-:Y:S01]  /*78c0*/  @P1 IMAD R3, R73, 0x2000, R59 ;  /* 0x0000200049031824 */ /* 0x000fe200078e023b */
[----:B------:R-:W-:Y:S06]  /*78d0*/  @P0 BRA `(.L_x_128) ;  /* 0x00000000000c0947 */ /* 0x000fec0003800000 */
[----:B--2---:R-:W-:Y:S04]  /*78e0*/  SHF.L.U32 R0, RZ, 0x1f, RZ ;  /* 0x0000001fff007819 */ /* 0x004fe800000006ff */
[----:B------:R-:W1:Y:S02]  /*78f0*/  SYNCS.PHASECHK.TRANS64.TRYWAIT P0, [R2+URZ+0x40], R0 ;  /* 0x00004000020075a7 */ /* 0x000e6400080011ff */
[----:B-1----:R-:W-:Y:S05]  /*7900*/  @!P0 BRA `(.L_x_129) ;  /* 0x0000004400108947 */ /* 0x002fea0003800000 */
.L_x_128:
[----:B------:R-:W-:Y:S05]  /*7910*/  BSYNC B0 ;  /* 0x0000000000007941 */ /* 0x000fea0003800000 */
.L_x_127:
[----:B------:R-:W-:Y:S02]  /*7920*/  ISETP.NE.AND P0, PT, R75, RZ, PT ;  /* 0x000000ff4b00720c */ /* 0x000fe40003f05270 */
[----:B------:R-:W-:Y:S11]  /*7930*/  IADD3 R73, PT, PT, R73, 0x1, RZ ;  /* 0x0000000149497810 */ /* 0x000ff60007ffe0ff */
[----:B------:R4:W1:Y:S04]  /*7940*/  @P0 LDS.128 R32, [R6] ;  /* 0x0000000006200984 */ /* 0x0008680000000c00 */
[----:B------:R4:W1:Y:S04]  /*7950*/  @P0 LDS.128 R36, [R5+0x10] ;  /* 0x0000100005240984 */ /* 0x0008680000000c00 */
[----:B------:R4:W1:Y:S04]  /*7960*/  @P0 LDS.128 R40, [R4+0x20] ;  /* 0x0000200004280984 */ /* 0x0008680000000c00 */
[----:B------:R4:W1:Y:S02]  /*7970*/  @P0 LDS.128 R44, [R3+0x30] ;  /* 0x00003000032c0984 */ /* 0x0008640000000c00 */
.L_x_126:
[----:B------:R-:W-:Y:S05]  /*7980*/  BSYNC B1 ;  /* 0x0000000000017941 */ /* 0x000fea0003800000 */
.L_x_125:
[----:B-12---:R-:W-:Y:S05]  /*7990*/  VIADD R0, R25, 0x10 ;  /* 0x0000001019007836 */ /* 0x006fea0000000000 */
[----:B------:R-:W-:Y:S04]  /*79a0*/  SHF.R.U32.HI R0, RZ, 0x15, R0 ;  /* 0x00000015ff007819 */ /* 0x000fe80000011600 */
[----:B------:R-:W-:Y:S11]  /*79b0*/  LOP3.LUT P0, RZ, R0, 0x3, R52, 0x48, !PT ;  /* 0x0000000300ff7812 */ /* 0x000ff60007804834 */
[----:B------:R-:W-:Y:S02]  /*79c0*/  @!UPT UIADD3 URZ, UPT, UPT, URZ, URZ, URZ ;  /* 0x000000fffffff290 */ /* 0x000fe4000fffe0ff */
[----:B------:R-:W-:Y:S05]  /*79d0*/  @!P0 BRA `(.L_x_130) ;  /* 0x0000000000408947 */ /* 0x000fea0003800000 */
[----:B------:R-:W1:Y:S01]  /*79e0*/  LDCU.64 UR8, c[0x4][0x70] ;  /* 0x01000e00ff0877ac */ /* 0x000e620008000a00 */
[----:B----4-:R-:W-:Y:S01]  /*79f0*/  MOV R3, 0x0 ;  /* 0x0000000000037802 */ /* 0x010fe20000000f00 */
[----:B------:R-:W-:Y:S02]  /*7a00*/  HFMA2 R12, -RZ, RZ, 0, 5.9604644775390625e-08 ;  /* 0x00000001ff0c7431 */ /* 0x000fe400000001ff */
[----:B------:R-:W-:Y:S02]  /*7a10*/  IMAD.MOV.U32 R8, RZ, RZ, 0x192 ;  /* 0x00000192ff087424 */ /* 0x000fe400078e00ff */
[----:B------:R-:W-:Y:S01]  /*7a20*/  IMAD.MOV.U32 R13, RZ, RZ, RZ ;  /* 0x000000ffff0d7224 */ /* 0x000fe200078e00ff */
[----:B------:R-:W2:Y:S01]  /*7a30*/  LDCU.64 UR6, c[0x4][0x78] ;  /* 0x01000f00ff0677ac */ /* 0x000ea20008000a00 */
[----:B------:R-:W4:Y:S01]  /*7a40*/  LDC.64 R2, c[0x4][R3] ;  /* 0x0100000003027b82 */ /* 0x000f220000000a00 */
[----:B------:R-:W5:Y:S01]  /*7a50*/  LDCU.64 UR4, c[0x4][0x10] ;  /* 0x01000200ff0477ac */ /* 0x000f620008000a00 */
[----:B-1----:R-:W-:Y:S01]  /*7a60*/  MOV R5, UR9 ;  /* 0x0000000900057c02 */ /* 0x002fe20008000f00 */
[----:B------:R-:W-:Y:S01]  /*7a70*/  IMAD.U32 R4, RZ, RZ, UR8 ;  /* 0x00000008ff047e24 */ /* 0x000fe2000f8e00ff */
[----:B--2---:R-:W-:Y:S01]  /*7a80*/  MOV R7, UR7 ;  /* 0x0000000700077c02 */ /* 0x004fe20008000f00 */
[----:B------:R-:W-:Y:S01]  /*7a90*/  IMAD.U32 R6, RZ, RZ, UR6 ;  /* 0x00000006ff067e24 */ /* 0x000fe2000f8e00ff */
[----:B-----5:R-:W-:Y:S01]  /*7aa0*/  MOV R11, UR5 ;  /* 0x00000005000b7c02 */ /* 0x020fe20008000f00 */
[----:B------:R-:W-:Y:S02]  /*7ab0*/  IMAD.U32 R10, RZ, RZ, UR4 ;  /* 0x00000004ff0a7e24 */ /* 0x000fe4000f8e00ff */
[----:B------:R-:W-:Y:S07]  /*7ac0*/  LEPC R20, `(.L_x_130) ;  /* 0x000000001014794e */ /* 0x000fee0000000000 */
[----:B---34-:R-:W-:Y:S05]  /*7ad0*/  CALL.ABS.NOINC R2 ;  /* 0x0000000002007343 */ /* 0x018fea0003c00000 */
.L_x_130:
[----:B------:R-:W-:Y:S05]  /*7ae0*/  WARPSYNC.ALL ;  /* 0x0000000000007948 */ /* 0x000fea0003800000 */
[----:B------:R-:W-:Y:S01]  /*7af0*/  R2UR UR4, R25 ;  /* 0x00000000190472ca */ /* 0x000fe200000e0000 */
[----:B------:R-:W-:Y:S01]  /*7b00*/  BSSY.RECONVERGENT B0, `(.L_x_131) ;  /* 0x0000040000007945 */ /* 0x000fe20003800200 */
[----:B------:R-:W-:Y:S02]  /*7b10*/  ISETP.NE.AND P6, PT, R71, RZ, PT ;  /* 0x000000ff4700720c */ /* 0x000fe40003fc5270 */
[----:B------:R-:W-:Y:S02]  /*7b20*/  ISETP.NE.AND P0, PT, R66, RZ, PT ;  /* 0x000000ff4200720c */ /* 0x000fe40003f05270 */
[----:B------:R-:W-:Y:S07]  /*7b30*/  MOV R20, UR47 ;  /* 0x0000002f00147c02 */ /* 0x000fee0008000f00 */
[----:B----4-:R-:W1:Y:S02]  /*7b40*/  LDTM.x16 R4, tmem[UR4+0x10] ;  /* 0x00001004000479ee */ /* 0x010e640008240000 */
[----:B------:R-:W-:Y:S01]  /*7b50*/  @P6 LEA R20, R20, UR43, 0x3 ;  /* 0x0000002b14146c11 */ /* 0x000fe2000f8e18ff */
[C---:B-1----:R-:W-:Y:S01]  /*7b60*/  FMUL R0, R24.reuse, R4 ;  /* 0x0000000418007220 */ /* 0x042fe20000400000 */
        /* <DEDUP_REMOVED lines=33> */
[----:B------:R-:W-:Y:S01]  /*7d80*/  FFMA R15, R27, R47, R19 ;  /* 0x0000002f1b0f7223 */ /* 0x000fe20000000013 */
[----:B------:R-:W-:Y:S02]  /*7d90*/  MOV R16, UR52 ;  /* 0x0000003400107c02 */ /* 0x000fe40008000f00 */
[----:B------:R-:W-:Y:S02]  /*7da0*/  @P6 IADD3 R17, PT, PT, R20, 0x60, RZ ;  /* 0x0000006014116810 */ /* 0x000fe40007ffe0ff */
[----:B------:R1:W-:Y:S01]  /*7db0*/  STS.128 [R59+0x2030], R12 ;  /* 0x0020300c3b007388 */ /* 0x0003e20000000c00 */
[----:B------:R-:W-:Y:S02]  /*7dc0*/  LEA R0, R73, UR43, 0x3 ;  /* 0x0000002b49007c11 */ /* 0x000fe4000f8e18ff */
[----:B------:R-:W-:Y:S01]  /*7dd0*/  @P6 PRMT R16, R16, 0x654, R17 ;  /* 0x0000065410106816 */ /* 0x000fe20000000011 */
[----:B------:R-:W-:Y:S01]  /*7de0*/  @!PT LDS RZ, [RZ] ;  /* 0x00000000fffff984 */ /* 0x000fe20000000800 */
[----:B------:R-:W-:Y:S01]  /*7df0*/  @!PT LDS RZ, [RZ] ;  /* 0x00000000fffff984 */ /* 0x000fe20000000800 */
[----:B------:R-:W-:Y:S01]  /*7e00*/  @!PT LDS RZ, [RZ] ;  /* 0x00000000fffff984 */ /* 0x000fe20000000800 */
[----:B------:R-:W-:Y:S01]  /*7e10*/  @!PT LDS RZ, [RZ] ;  /* 0x00000000fffff984 */ /* 0x000fe20000000800 */
[----:B------:R2:W-:Y:S06]  /*7e20*/  MEMBAR.ALL.CTA ;  /* 0x0000000000007992 */ /* 0x0005ec0000008000 */
[----:B--2---:R-:W2:Y:S01]  /*7e30*/  FENCE.VIEW.ASYNC.S ;  /* 0x00000000000073c6 */ /* 0x004ea20000000000 */
[----:B------:R-:W-:Y:S01]  /*7e40*/  @P6 SHF.L.U32 R2, RZ, 0x1f, RZ ;  /* 0x0000001fff026819 */ /* 0x000fe200000006ff */
[----:B--2---:R-:W-:Y:S06]  /*7e50*/  BAR.SYNC.DEFER_BLOCKING 0x1, 0x80 ;  /* 0x0042000000007b1d */ /* 0x004fec0000010000 */
[----:B------:R-:W-:Y:S05]  /*7e60*/  @P0 BRA `(.L_x_132) ;  /* 0x0000000000240947 */ /* 0x000fea0003800000 */
[----:B------:R-:W-:Y:S02]  /*7e70*/  UIADD3 UR4, UP0, UPT, UR54, 0x680, URZ ;  /* 0x0000068036047890 */ /* 0x000fe4000ff1e0ff */
[----:B------:R-:W-:Y:S02]  /*7e80*/  UIADD3 UR9, UPT, UPT, UR49, 0x10, URZ ;  /* 0x0000001031097890 */ /* 0x000fe4000fffe0ff */
[----:B------:R-:W-:Y:S02]  /*7e90*/  UIADD3 UR8, UPT, UPT, UR43, 0x2200, URZ ;  /* 0x000022002b087890 */ /* 0x000fe4000fffe0ff */
[----:B------:R-:W-:Y:S01]  /*7ea0*/  UIADD3.X UR5, UPT, UPT, URZ, UR55, URZ, UP0, !UPT ;  /* 0x00000037ff057290 */ /* 0x000fe200087fe4ff */
[----:B------:R-:W-:Y:S01]  /*7eb0*/  UMOV UR10, UR50 ;  /* 0x00000032000a7c82 */ /* 0x000fe20008000000 */
[----:B------:R-:W-:Y:S07]  /*7ec0*/  UMOV UR11, UR36 ;  /* 0x00000024000b7c82 */ /* 0x000fee0008000000 */
[----:B------:R2:W-:Y:S01]  /*7ed0*/  UTMASTG.3D [UR8], [UR4] ;  /* 0x00000008040073b5 */ /* 0x0005e20008010000 */
[----:B------:R0:W-:Y:S01]  /*7ee0*/  UTMACMDFLUSH ;  /* 0x00000000000079b7 */ /* 0x0001e20000000000 */
[----:B--2---:R-:W-:Y:S04]  /*7ef0*/  DEPBAR.LE SB0, 0x1 ;  /* 0x000080400000791a */ /* 0x004fe80000000000 */
.L_x_132:
[----:B------:R-:W-:Y:S05]  /*7f00*/  BSYNC.RECONVERGENT B0 ;  /* 0x0000000000007941 */ /* 0x000fea0003800200 */
.L_x_131:
[----:B------:R-:W-:Y:S01]  /*7f10*/  BAR.SYNC.DEFER_BLOCKING 0x1, 0x80 ;  /* 0x0042000000007b1d */ /* 0x000fe20000010000 */
[----:B------:R-:W-:Y:S04]  /*7f20*/  UIADD3 UR4, UPT, UPT, UR47, 0x1, URZ ;  /* 0x000000012f047890 */ /* 0x000fe8000fffe0ff */
[----:B------:R-:W-:Y:S04]  /*7f30*/  UISETP.NE.AND UP0, UPT, UR4, 0x4, UPT ;  /* 0x000000040400788c */ /* 0x000fe8000bf05270 */
[----:B------:R-:W-:Y:S01]  /*7f40*/  USEL UR46, UR4, URZ, UP0 ;  /* 0x000000ff042e7287 */ /* 0x000fe20008000000 */
[----:B------:R2:W-:Y:S01]  /*7f50*/  @P6 SYNCS.ARRIVE.TRANS64.RED.A1T0 RZ, [R16+URZ], RZ ;  /* 0x000000ff10ff69a7 */ /* 0x0005e200081004ff */
[----:B------:R-:W-:Y:S01]  /*7f60*/  BSSY B1, `(.L_x_133) ;  /* 0x0000017000017945 */ /* 0x000fe20003800000 */
[----:B------:R-:W4:Y:S02]  /*7f70*/  @P6 SYNCS.PHASECHK.TRANS64.TRYWAIT P0, [R0+URZ+0x40], R2 ;  /* 0x00004002000065a7 */ /* 0x000f2400080011ff */
[----:B----4-:R-:W-:Y:S01]  /*7f80*/  @P6 SEL R74, RZ, 0x1, !P0 ;  /* 0x00000001ff4a6807 */ /* 0x010fe20004000000 */
[----:B--2---:R-:W-:Y:S06]  /*7f90*/  @!P6 BRA `(.L_x_134) ;  /* 0x00000000004ce947 */ /* 0x004fec0003800000 */
        /* <DEDUP_REMOVED lines=9> */
[----:B------:R-:W-:Y:S04]  /*8030*/  SHF.L.U32 R6, RZ, 0x1f, RZ ;  /* 0x0000001fff067819 */ /* 0x000fe800000006ff */
[----:B------:R-:W1:Y:S02]  /*8040*/  SYNCS.PHASECHK.TRANS64.TRYWAIT P0, [R0+URZ+0x40], R6 ;  /* 0x00004006000075a7 */ /* 0x000e6400080011ff */
[----:B-1----:R-:W-:Y:S05]  /*8050*/  @!P0 BRA `(.L_x_137) ;  /* 0x0000003c00508947 */ /* 0x002fea0003800000 */
.L_x_136:
[----:B------:R-:W-:Y:S05]  /*8060*/  BSYNC B0 ;  /* 0x0000000000007941 */ /* 0x000fea0003800000 */
.L_x_135:
[----:B------:R-:W-:Y:S02]  /*8070*/  ISETP.NE.AND P0, PT, R75, RZ, PT ;  /* 0x000000ff4b00720c */ /* 0x000fe40003f05270 */
[----:B------:R-:W-:Y:S11]  /*8080*/  IADD3 R73, PT, PT, R73, 0x1, RZ ;  /* 0x0000000149497810 */ /* 0x000ff60007ffe0ff */
[----:B------:R2:W4:Y:S04]  /*8090*/  @P0 LDS.128 R32, [R5] ;  /* 0x0000000005200984 */ /* 0x0005280000000c00 */
[----:B------:R2:W1:Y:S04]  /*80a0*/  @P0 LDS.128 R36, [R4+0x10] ;  /* 0x0000100004240984 */ /* 0x0004680000000c00 */
[----:B------:R2:W1:Y:S04]  /*80b0*/  @P0 LDS.128 R40, [R3+0x20] ;  /* 0x0000200003280984 */ /* 0x0004680000000c00 */
[----:B------:R2:W1:Y:S02]  /*80c0*/  @P0 LDS.128 R44, [R2+0x30] ;  /* 0x00003000022c0984 */ /* 0x0004640000000c00 */
.L_x_134:
[----:B------:R-:W-:Y:S05]  /*80d0*/  BSYNC B1 ;  /* 0x0000000000017941 */ /* 0x000fea0003800000 */
.L_x_133:
[----:B-1----:R-:W-:Y:S05]  /*80e0*/  VIADD R0, R25, 0x20 ;  /* 0x0000002019007836 */ /* 0x002fea0000000000 */
[----:B------:R-:W-:Y:S04]  /*80f0*/  SHF.R.U32.HI R0, RZ, 0x15, R0 ;  /* 0x00000015ff007819 */ /* 0x000fe80000011600 */
[----:B------:R-:W-:Y:S11]  /*8100*/  LOP3.LUT P0, RZ, R0, 0x3, R52, 0x48, !PT ;  /* 0x0000000300ff7812 */ /* 0x000ff60007804834 */
[----:B------:R-:W-:Y:S02]  /*8110*/  @!UPT UIADD3 URZ, UPT, UPT, URZ, URZ, URZ ;  /* 0x000000fffffff290 */ /* 0x000fe4000fffe0ff */
[----:B------:R-:W-:Y:S05]  /*8120*/  @!P0 BRA `(.L_x_138) ;  /* 0x0000000000408947 */ /* 0x000fea0003800000 */
[----:B------:R-:W1:Y:S01]  /*8130*/  LDCU.64 UR8, c[0x4][0x70] ;  /* 0x01000e00ff0877ac */ /* 0x000e620008000a00 */
[----:B--2---:R-:W-:Y:S01]  /*8140*/  MOV R3, 0x0 ;  /* 0x0000000000037802 */ /* 0x004fe20000000f00 */
[----:B------:R-:W-:Y:S02]  /*8150*/  HFMA2 R12, -RZ, RZ, 0, 5.9604644775390625e-08 ;  /* 0x00000001ff0c7431 */ /* 0x000fe400000001ff */
[----:B------:R-:W-:Y:S02]  /*8160*/  IMAD.MOV.U32 R8, RZ, RZ, 0x192 ;  /* 0x00000192ff087424 */ /* 0x000fe400078e00ff */
[----:B------:R-:W-:Y:S01]  /*8170*/  IMAD.MOV.U32 R13, RZ, RZ, RZ ;  /* 0x000000ffff0d7224 */ /* 0x000fe200078e00ff */
[----:B------:R-:W2:Y:S01]  /*8180*/  LDCU.64 UR6, c[0x4][0x78] ;  /* 0x01000f00ff0677ac */ /* 0x000ea20008000a00 */
[----:B------:R-:W3:Y:S01]  /*8190*/  LDC.64 R2, c[0x4][R3] ;  /* 0x0100000003027b82 */ /* 0x000ee20000000a00 */
        /* <DEDUP_REMOVED lines=9> */
.L_x_138:
[----:B------:R-:W-:Y:S05]  /*8230*/  WARPSYNC.ALL ;  /* 0x0000000000007948 */ /* 0x000fea0003800000 */
[----:B------:R-:W-:Y:S01]  /*8240*/  R2UR UR4, R25 ;  /* 0x00000000190472ca */ /* 0x000fe200000e0000 */
[----:B------:R-:W-:Y:S01]  /*8250*/  BSSY.RECONVERGENT B0, `(.L_x_139) ;  /* 0x0000040000007945 */ /* 0x000fe20003800200 */
[----:B------:R-:W-:Y:S02]  /*8260*/  ISETP.NE.AND P6, PT, R71, RZ, PT ;  /* 0x000000ff4700720c */ /* 0x000fe40003fc5270 */
[----:B------:R-:W-:Y:S02]  /*8270*/  ISETP.NE.AND P0, PT, R66, RZ, PT ;  /* 0x000000ff4200720c */ /* 0x000fe40003f05270 */
[----:B------:R-:W-:Y:S07]  /*8280*/  MOV R20, UR46 ;  /* 0x0000002e00147c02 */ /* 0x000fee0008000f00 */
[----:B--2---:R-:W1:Y:S02]  /*8290*/  LDTM.x16 R4, tmem[UR4+0x20] ;  /* 0x00002004000479ee */ /* 0x004e640008240000 */
[----:B------:R-:W-:Y:S01]  /*82a0*/  @P6 LEA R20, R20, UR43, 0x3 ;  /* 0x0000002b14146c11 */ /* 0x000fe2000f8e18ff */
[C---:B-1----:R-:W-:Y:S01]  /*82b0*/  FMUL R0, R24.reuse, R4 ;  /* 0x0000000418007220 */ /* 0x042fe20000400000 */
[C---:B------:R-:W-:Y:S01]  /*82c0*/  FMUL R2, R24.reuse, R5 ;  /* 0x0000000518027220 */ /* 0x040fe20000400000 */
[C---:B------:R-:W-:Y:S01]  /*82d0*/  FMUL R3, R24.reuse, R6 ;  /* 0x0000000618037220 */ /* 0x040fe20000400000 */
[C---:B------:R-:W-:Y:S01]  /*82e0*/  FMUL R7, R24.reuse, R7 ;  /* 0x0000000718077220 */ /* 0x040fe20000400000 */
[C---:B----4-:R-:W-:Y:S01]  /*82f0*/  FFMA R28, R27.reuse, R32, R0 ;  /* 0x000000201b1c7223 */ /* 0x050fe20000000000 */
        /* <DEDUP_REMOVED lines=53> */
.L_x_140:
[----:B------:R-:W-:Y:S05]  /*8650*/  BSYNC.RECONVERGENT B0 ;  /* 0x0000000000007941 */ /* 0x000fea0003800200 */
.L_x_139:
[----:B------:R-:W-:Y:S01]  /*8660*/  BAR.SYNC.DEFER_BLOCKING 0x1, 0x80 ;  /* 0x0042000000007b1d */ /* 0x000fe20000010000 */
[----:B------:R-:W-:Y:S01]  /*8670*/  UIADD3 UR4, UPT, UPT, UR46, 0x1, URZ ;  /* 0x000000012e047890 */ /* 0x000fe2000fffe0ff */
[----:B------:R-:W-:Y:S03]  /*8680*/  HFMA2 R76, -RZ, RZ, 0, 0 ;  /* 0x00000000ff4c7431 */ /* 0x000fe600000001ff */
        /* <DEDUP_REMOVED lines=19> */
.L_x_144:
[----:B------:R-:W-:Y:S05]  /*87c0*/  BSYNC B0 ;  /* 0x0000000000007941 */ /* 0x000fea0003800000 */
.L_x_143:
[----:B------:R-:W-:Y:S01]  /*87d0*/  ISETP.NE.AND P0, PT, R75, RZ, PT ;  /* 0x000000ff4b00720c */ /* 0x000fe20003f05270 */
[----:B------:R-:W-:Y:S11]  /*87e0*/  VIADD R73, R73, 0x1 ;  /* 0x0000000149497836 */ /* 0x000ff60000000000 */
[----:B------:R-:W-:Y:S01]  /*87f0*/  @!UPT UIADD3 URZ, UPT, UPT, URZ, URZ, URZ ;  /* 0x000000fffffff290 */ /* 0x000fe2000fffe0ff */
[----:B------:R2:W4:Y:S04]  /*8800*/  @P0 LDS.128 R32, [R5] ;  /* 0x0000000005200984 */ /* 0x0005280000000c00 */
[----:B------:R2:W1:Y:S04]  /*8810*/  @P0 LDS.128 R36, [R4+0x10] ;  /* 0x0000100004240984 */ /* 0x0004680000000c00 */
[----:B------:R2:W1:Y:S04]  /*8820*/  @P0 LDS.128 R40, [R3+0x20] ;  /* 0x0000200003280984 */ /* 0x0004680000000c00 */
[----:B------:R2:W1:Y:S01]  /*8830*/  @P0 LDS.128 R44, [R2+0x30] ;  /* 0x00003000022c0984 */ /* 0x0004620000000c00 */
[C---:B------:R-:W-:Y:S04]  /*8840*/  ISETP.NE.AND P0, PT, R73.reuse, 0x4, PT ;  /* 0x000000044900780c */ /* 0x040fe80003f05270 */
[----:B------:R-:W-:Y:S02]  /*8850*/  SEL R73, R73, RZ, P0 ;  /* 0x000000ff49497207 */ /* 0x000fe40000000000 */
[----:B------:R-:W-:Y:S02]  /*8860*/  SEL R76, RZ, 0x1, P0 ;  /* 0x00000001ff4c7807 */ /* 0x000fe40000000000 */
.L_x_142:
[----:B------:R-:W-:Y:S05]  /*8870*/  BSYNC B1 ;  /* 0x0000000000017941 */ /* 0x000fea0003800000 */
.L_x_141:
        /* <DEDUP_REMOVED lines=21> */
.L_x_146:
        /* <DEDUP_REMOVED lines=54> */
[----:B------:R-:W-:Y:S01]  /*8d30*/  @P6 SHF.L.U32 R2, R76, 0x1f, RZ ;  /* 0x0000001f4c026819 */ /* 0x000fe200000006ff */
        /* <DEDUP_REMOVED lines=11> */
.L_x_148:
[----:B------:R-:W-:Y:S05]  /*8df0*/  BSYNC.RECONVERGENT B0 ;  /* 0x0000000000007941 */ /* 0x000fea0003800200 */
.L_x_147:
        /* <DEDUP_REMOVED lines=18> */
[----:B------:R-:W-:Y:S04]  /*8f20*/  SHF.L.U32 R6, R76, 0x1f, RZ ;  /* 0x0000001f4c067819 */ /* 0x000fe800000006ff */
[----:B------:R-:W1:Y:S02]  /*8f30*/  SYNCS.PHASECHK.TRANS64.TRYWAIT P0, [R0+URZ+0x40], R6 ;  /* 0x00004006000075a7 */ /* 0x000e6400080011ff */
[----:B-1----:R-:W-:Y:S05]  /*8f40*/  @!P0 BRA `(.L_x_153) ;  /* 0x0000002c00bc8947 */ /* 0x002fea0003800000 */
.L_x_152:
[----:B------:R-:W-:Y:S05]  /*8f50*/  BSYNC B0 ;  /* 0x0000000000007941 */ /* 0x000fea0003800000 */
.L_x_151:
[----:B------:R-:W-:Y:S01]  /*8f60*/  ISETP.NE.AND P0, PT, R75, RZ, PT ;  /* 0x000000ff4b00720c */ /* 0x000fe20003f05270 */
[----:B------:R-:W-:Y:S11]  /*8f70*/  VIADD R73, R73, 0x1 ;  /* 0x0000000149497836 */ /* 0x000ff60000000000 */
[----:B------:R-:W-:Y:S01]  /*8f80*/  @!UPT UIADD3 URZ, UPT, UPT, URZ, URZ, URZ ;  /* 0x000000fffffff290 */ /* 0x000fe2000fffe0ff */
[----:B------:R2:W4:Y:S04]  /*8f90*/  @P0 LDS.128 R32, [R5] ;  /* 0x0000000005200984 */ /* 0x0005280000000c00 */
[----:B------:R2:W2:Y:S04]  /*8fa0*/  @P0 LDS.128 R36, [R4+0x10] ;  /* 0x0000100004240984 */ /* 0x0004a80000000c00 */
[----:B------:R2:W2:Y:S04]  /*8fb0*/  @P0 LDS.128 R40, [R3+0x20] ;  /* 0x0000200003280984 */ /* 0x0004a80000000c00 */
[----:B------:R2:W2:Y:S01]  /*8fc0*/  @P0 LDS.128 R44, [R2+0x30] ;  /* 0x00003000022c0984 */ /* 0x0004a20000000c00 */
[C---:B------:R-:W-:Y:S04]  /*8fd0*/  ISETP.NE.AND P0, PT, R73.reuse, 0x4, PT ;  /* 0x000000044900780c */ /* 0x040fe80003f05270 */
[----:B-1----:R-:W-:Y:S02]  /*8fe0*/  SEL R0, RZ, 0x1, P0 ;  /* 0x00000001ff007807 */ /* 0x002fe40000000000 */
[----:B------:R-:W-:Y:S02]  /*8ff0*/  SEL R73, R73, RZ, P0 ;  /* 0x000000ff49497207 */ /* 0x000fe40000000000 */
[----:B------:R-:W-:Y:S02]  /*9000*/  LOP3.LUT R76, R76, R0, RZ, 0x3c, !PT ;  /* 0x000000004c4c7212 */ /* 0x000fe400078e3cff */
.L_x_150:
[----:B------:R-:W-:Y:S05]  /*9010*/  BSYNC B1 ;  /* 0x0000000000017941 */ /* 0x000fea0003800000 */
.L_x_149:
[----:B------:R-:W-:Y:S05]  /*9020*/  VIADD R0, R25, 0x40 ;  /* 0x0000004019007836 */ /* 0x000fea0000000000 */
[----:B------:R-:W-:Y:S04]  /*9030*/  SHF.R.U32.HI R0, RZ, 0x15, R0 ;  /* 0x00000015ff007819 */ /* 0x000fe80000011600 */
[----:B------:R-:W-:Y:S11]  /*9040*/  LOP3.LUT P0, RZ, R0, 0x3, R52, 0x48, !PT ;  /* 0x0000000300ff7812 */ /* 0x000ff60007804834 */
[----:B------:R-:W-:Y:S02]  /*9050*/  @!UPT UIADD3 URZ, UPT, UPT, URZ, URZ, URZ ;  /* 0x000000fffffff290 */ /* 0x000fe4000fffe0ff */
[----:B------:R-:W-:Y:S05]  /*9060*/  @!P0 BRA `(.L_x_154) ;  /* 0x0000000000408947 */ /* 0x000fea0003800000 */
[----:B------:R-:W5:Y:S01]  /*9070*/  LDCU.64 UR8, c[0x4][0x70] ;  /* 0x01000e00ff0877ac */ /* 0x000f620008000a00 */
[----:B--2---:R-:W-:Y:S01]  /*9080*/  MOV R3, 0x0 ;  /* 0x0000000000037802 */ /* 0x004fe20000000f00 */
[----:B-1----:R-:W-:Y:S02]  /*9090*/  HFMA2 R12, -RZ, RZ, 0, 5.9604644775390625e-08 ;  /* 0x00000001ff0c7431 */ /* 0x002fe400000001ff */
[----:B------:R-:W-:Y:S02]  /*90a0*/  IMAD.MOV.U32 R8, RZ, RZ, 0x192 ;  /* 0x00000192ff087424 */ /* 0x000fe400078e00ff */
[----:B------:R-:W-:Y:S01]  /*90b0*/  IMAD.MOV.U32 R13, RZ, RZ, RZ ;  /* 0x000000ffff0d7224 */ /* 0x000fe200078e00ff */
[----:B------:R-:W1:Y:S01]  /*90c0*/  LDCU.64 UR6, c[0x4][0x78] ;  /* 0x01000f00ff0677ac */ /* 0x000e620008000a00 */
[----:B------:R-:W2:Y:S01]  /*90d0*/  LDC.64 R2, c[0x4][R3] ;  /* 0x0100000003027b82 */ /* 0x000ea20000000a00 */
[----:B------:R-:W3:Y:S01]  /*90e0*/  LDCU.64 UR4, c[0x4][0x10] ;  /* 0x01000200ff0477ac */ /* 0x000ee20008000a00 */
[----:B-----5:R-:W-:Y:S01]  /*90f0*/  MOV R5, UR9 ;  /* 0x0000000900057c02 */ /* 0x020fe20008000f00 */
[----:B------:R-:W-:Y:S01]  /*9100*/  IMAD.U32 R4, RZ, RZ, UR8 ;  /* 0x00000008ff047e24 */ /* 0x000fe2000f8e00ff */
[----:B-1----:R-:W-:Y:S01]  /*9110*/  MOV R7, UR7 ;  /* 0x0000000700077c02 */ /* 0x002fe20008000f00 */
[----:B------:R-:W-:Y:S01]  /*9120*/  IMAD.U32 R6, RZ, RZ, UR6 ;  /* 0x00000006ff067e24 */ /* 0x000fe2000f8e00ff */
[----:B---3--:R-:W-:Y:S01]  /*9130*/  MOV R11, UR5 ;  /* 0x00000005000b7c02 */ /* 0x008fe20008000f00 */
[----:B------:R-:W-:Y:S02]  /*9140*/  IMAD.U32 R10, RZ, RZ, UR4 ;  /* 0x00000004ff0a7e24 */ /* 0x000fe4000f8e00ff */
[----:B------:R-:W-:Y:S07]  /*9150*/  LEPC R20, `(.L_x_154) ;  /* 0x000000001014794e */ /* 0x000fee0000000000 */
[----:B--2-4-:R-:W-:Y:S05]  /*9160*/  CALL.ABS.NOINC R2 ;  /* 0x0000000002007343 */ /* 0x014fea0003c00000 */
.L_x_154:
[----:B------:R-:W-:Y:S05]  /*9170*/  WARPSYNC.ALL ;  /* 0x0000000000007948 */ /* 0x000fea0003800000 */
[----:B------:R-:W-:Y:S01]  /*9180*/  R2UR UR4, R25 ;  /* 0x00000000190472ca */ /* 0x000fe200000e0000 */
[----:B------:R-:W-:Y:S01]  /*9190*/  BSSY.RECONVERGENT B0, `(.L_x_155) ;  /* 0x0000043000007945 */ /* 0x000fe20003800200 */
[----:B------:R-:W-:Y:S02]  /*91a0*/  ISETP.NE.AND P6, PT, R71, RZ, PT ;  /* 0x000000ff4700720c */ /* 0x000fe40003fc5270 */
[----:B------:R-:W-:Y:S02]  /*91b0*/  ISETP.NE.AND P0, PT, R66, RZ, PT ;  /* 0x000000ff4200720c */ /* 0x000fe40003f05270 */
[----:B------:R-:W-:Y:S07]  /*91c0*/  MOV R20, UR47 ;  /* 0x0000002f00147c02 */ /* 0x000fee0008000f00 */
[----:B-12---:R-:W1:Y:S02]  /*91d0*/  LDTM.x16 R4, tmem[UR4+0x40] ;  /* 0x00004004000479ee */ /* 0x006e640008240000 */
        /* <DEDUP_REMOVED lines=50> */
[----:B------:R-:W-:Y:S02]  /*9500*/  UIADD3 UR4, UPT, UPT, UR43, 0x200, URZ ;  /* 0x000002002b047890 */ /* 0x000fe4000fffe0ff */
[----:B------:R-:W-:Y:S01]  /*9510*/  UIADD3 UR9, UPT, UPT, UR49, 0x40, URZ ;  /* 0x0000004031097890 */ /* 0x000fe2000fffe0ff */
[----:B------:R-:W-:Y:S01]  /*9520*/  UMOV UR10, UR50 ;  /* 0x00000032000a7c82 */ /* 0x000fe20008000000 */
[----:B------:R-:W-:Y:S02]  /*9530*/  UMOV UR11, UR36 ;  /* 0x00000024000b7c82 */ /* 0x000fe40008000000 */
        /* <DEDUP_REMOVED lines=8> */
.L_x_156:
[----:B------:R-:W-:Y:S05]  /*95c0*/  BSYNC.RECONVERGENT B0 ;  /* 0x0000000000007941 */ /* 0x000fea0003800200 */
.L_x_155:
        /* <DEDUP_REMOVED lines=21> */
.L_x_160:
[----:B------:R-:W-:Y:S05]  /*9720*/  BSYNC B0 ;  /* 0x0000000000007941 */ /* 0x000fea0003800000 */
.L_x_159:
        /* <DEDUP_REMOVED lines=11> */
.L_x_158:
[----:B------:R-:W-:Y:S05]  /*97e0*/  BSYNC B1 ;  /* 0x0000000000017941 */ /* 0x000fea0003800000 */
.L_x_157:
        /* <DEDUP_REMOVED lines=21> */
.L_x_162:
        /* <DEDUP_REMOVED lines=66> */
.L_x_164:
[----:B------:R-:W-:Y:S05]  /*9d60*/  BSYNC.RECONVERGENT B0 ;  /* 0x0000000000007941 */ /* 0x000fea0003800200 */
.L_x_163:
        /* <DEDUP_REMOVED lines=21> */
.L_x_168:
[----:B------:R-:W-:Y:S05]  /*9ec0*/  BSYNC B0 ;  /* 0x0000000000007941 */ /* 0x000fea0003800000 */
.L_x_167:
        /* <DEDUP_REMOVED lines=11> */
.L_x_166:
[----:B------:R-:W-:Y:S05]  /*9f80*/  BSYNC B1 ;  /* 0x0000000000017941 */ /* 0x000fea0003800000 */
.L_x_165:
        /* <DEDUP_REMOVED lines=21> */
.L_x_170:
        /* <DEDUP_REMOVED lines=66> */
.L_x_172:
[----:B------:R-:W-:Y:S05]  /*a500*/  BSYNC.RECONVERGENT B0 ;  /* 0x0000000000007941 */ /* 0x000fea0003800200 */
.L_x_171:
        /* <DEDUP_REMOVED lines=21> */
.L_x_176:
[----:B------:R-:W-:Y:S05]  /*a660*/  BSYNC B0 ;  /* 0x0000000000007941 */ /* 0x000fea0003800000 */
.L_x_175:
[----:B------:R-:W-:Y:S11]  /*a670*/  ISETP.NE.AND P0, PT, R75, RZ, PT ;  /* 0x000000ff4b00720c */ /* 0x000ff60003f05270 */
[----:B------:R-:W-:Y:S02]  /*a680*/  @!UPT UIADD3 URZ, UPT, UPT, URZ, URZ, URZ ;  /* 0x000000fffffff290 */ /* 0x000fe4000fffe0ff */
[----:B------:R2:W4:Y:S04]  /*a690*/  @P0 LDS.128 R32, [R4] ;  /* 0x0000000004200984 */ /* 0x0005280000000c00 */
[----:B------:R2:W1:Y:S04]  /*a6a0*/  @P0 LDS.128 R36, [R3+0x10] ;  /* 0x0000100003240984 */ /* 0x0004680000000c00 */
[----:B------:R2:W1:Y:S04]  /*a6b0*/  @P0 LDS.128 R40, [R2+0x20] ;  /* 0x0000200002280984 */ /* 0x0004680000000c00 */
[----:B------:R2:W1:Y:S02]  /*a6c0*/  @P0 LDS.128 R44, [R73+0x30] ;  /* 0x00003000492c0984 */ /* 0x0004640000000c00 */
.L_x_174:
[----:B------:R-:W-:Y:S05]  /*a6d0*/  BSYNC B1 ;  /* 0x0000000000017941 */ /* 0x000fea0003800000 */
.L_x_173:
        /* <DEDUP_REMOVED lines=21> */
.L_x_178:
[----:B------:R-:W-:Y:S01]  /*a830*/  ISETP.NE.AND P0, PT, R66, RZ, PT ;  /* 0x000000ff4200720c */ /* 0x000fe20003f05270 */
[----:B------:R-:W-:Y:S05]  /*a840*/  WARPSYNC.ALL ;  /* 0x0000000000007948 */ /* 0x000fea0003800000 */
[----:B------:R-:W-:Y:S01]  /*a850*/  R2UR UR4, R25 ;  /* 0x00000000190472ca */ /* 0x000fe200000e0000 */
[----:B------:R-:W-:Y:S01]  /*a860*/  BSSY.RECONVERGENT B0, `(.L_x_179) ;  /* 0x000003b000007945 */ /* 0x000fe20003800200 */
[----:B------:R-:W-:Y:S04]  /*a870*/  IADD3 R72, PT, PT, R72, 0xd0, RZ ;  /* 0x000000d048487810 */ /* 0x000fe80007ffe0ff */
[----:B------:R-:W-:Y:S07]  /*a880*/  LOP3.LUT R72, R72, 0xfefffff8, RZ, 0xc0, !PT ;  /* 0xfefffff848487812 */ /* 0x000fee00078ec0ff */
[----:B--2---:R-:W1:Y:S01]  /*a890*/  LDTM.x16 R4, tmem[UR4+0x70] ;  /* 0x00007004000479ee */ /* 0x004e620008240000 */
[----:B------:R-:W-:Y:S01]  /*a8a0*/  NOP ;  /* 0x0000000000007918 */ /* 0x000fe20000000000 */
[----:B-1----:R1:W-:Y:S01]  /*a8b0*/  SYNCS.ARRIVE.TRANS64.RED.A1T0 RZ, [R72+URZ], RZ ;  /* 0x000000ff48ff79a7 */ /* 0x0023e200081004ff */
[C---:B------:R-:W-:Y:S01]  /*a8c0*/  FMUL R0, R24.reuse, R4 ;  /* 0x0000000418007220 */ /* 0x040fe20000400000 */
        /* <DEDUP_REMOVED lines=52> */
.L_x_180:
[----:B------:R-:W-:Y:S05]  /*ac10*/  BSYNC.RECONVERGENT B0 ;  /* 0x0000000000007941 */ /* 0x000fea0003800200 */
.L_x_179:
[----:B------:R-:W-:Y:S01]  /*ac20*/  BAR.SYNC.DEFER_BLOCKING 0x1, 0x80 ;  /* 0x0042000000007b1d */ /* 0x000fe20000010000 */
[----:B------:R-:W-:Y:S01]  /*ac30*/  UISETP.NE.AND UP0, UPT, UR53, -0x8, UPT ;  /* 0xfffffff83500788c */ /* 0x000fe2000bf05270 */
[----:B------:R-:W-:Y:S08]  /*ac40*/  IADD3 R22, PT, PT, R22, 0x1, RZ ;  /* 0x0000000116167810 */ /* 0x000ff00007ffe0ff */
[----:B------:R-:W-:Y:S05]  /*ac50*/  BRA.U !UP0, `(.L_x_181) ;  /* 0x0000000108287547 */ /* 0x000fea000b800000 */
[----:B------:R-:W-:Y:S01]  /*ac60*/  ISETP.NE.AND P0, PT, R71, RZ, PT ;  /* 0x000000ff4700720c */ /* 0x000fe20003f05270 */
[----:B------:R-:W-:Y:S01]  /*ac70*/  IMAD.U32 R2, RZ, RZ, UR47 ;  /* 0x0000002fff027e24 */ /* 0x000fe2000f8e00ff */
[----:B------:R-:W-:Y:S01]  /*ac80*/  UIADD3 UR4, UPT, UPT, UR47, 0x1, URZ ;  /* 0x000000012f047890 */ /* 0x000fe2000fffe0ff */
[----:B------:R-:W-:Y:S03]  /*ac90*/  IMAD.U32 R0, RZ, RZ, UR52 ;  /* 0x00000034ff007e24 */ /* 0x000fe6000f8e00ff */
[----:B------:R-:W-:Y:S04]  /*aca0*/  UISETP.NE.AND UP0, UPT, UR4, 0x4, UPT ;  /* 0x000000040400788c */ /* 0x000fe8000bf05270 */
[----:B------:R-:W-:Y:S03]  /*acb0*/  USEL UR47, UR4, URZ, UP0 ;  /* 0x000000ff042f7287 */ /* 0x000fe60008000000 */
[----:B------:R-:W-:Y:S05]  /*acc0*/  @P0 LEA R2, R2, UR43, 0x3 ;  /* 0x0000002b02020c11 */ /* 0x000fea000f8e18ff */
[----:B------:R-:W-:Y:S05]  /*acd0*/  @P0 VIADD R2, R2, 0x60 ;  /* 0x0000006002020836 */ /* 0x000fea0000000000 */
[----:B------:R-:W-:Y:S04]  /*ace0*/  @P0 PRMT R0, R0, 0x654, R2 ;  /* 0x0000065400000816 */ /* 0x000fe80000000002 */
[----:B------:R2:W-:Y:S03]  /*acf0*/  @P0 SYNCS.ARRIVE.TRANS64.RED.A1T0 RZ, [R0+URZ], RZ ;  /* 0x000000ff00ff09a7 */ /* 0x0005e600081004ff */
.L_x_181:
[----:B------:R-:W-:Y:S01]  /*ad00*/  R2UR UR6, R70 ;  /* 0x00000000460672ca */ /* 0x000fe200000e0000 */
[----:B------:R-:W-:Y:S01]  /*ad10*/  UIADD3 UR53, UPT, UPT, UR53, 0x8, URZ ;  /* 0x0000000835357890 */ /* 0x000fe2000fffe0ff */
[----:B------:R-:W-:Y:S02]  /*ad20*/  R2UR UR5, R53 ;  /* 0x00000000350572ca */ /* 0x000fe400000e0000 */
[----:B------:R-:W-:Y:S02]  /*ad30*/  R2UR UR4, R54 ;  /* 0x00000000360472ca */ /* 0x000fe400000e0000 */
[----:B------:R-:W-:Y:S02]  /*ad40*/  R2UR UR36, R69 ;  /* 0x00000000452472ca */ /* 0x000fe400000e0000 */
[----:B------:R-:W-:Y:S02]  /*ad50*/  ISETP.NE.AND P0, PT, R58, 0x2, PT ;  /* 0x000000023a00780c */ /* 0x000fe40003f05270 */
[----:B------:R-:W-:Y:S02]  /*ad60*/  ISETP.NE.AND P1, PT, R22, 0x4, PT ;  /* 0x000000041600780c */ /* 0x000fe40003f25270 */
[----:B------:R-:W-:Y:S01]  /*ad70*/  SEL R2, RZ, 0x1, P0 ;  /* 0x00000001ff027807 */ /* 0x000fe20000000000 */
[----:B------:R-:W-:Y:S01]  /*ad80*/  UISETP.NE.AND UP0, UPT, UR6, URZ, UPT ;  /* 0x000000ff0600728c */ /* 0x000fe2000bf05270 */
[----:B--2---:R-:W-:Y:S01]  /*ad90*/  SEL R0, RZ, 0x1, P1 ;  /* 0x00000001ff007807 */ /* 0x004fe20000800000 */
[----:B------:R-:W-:Y:S01]  /*ada0*/  UIADD3 UR28, UPT, UPT, UR37, UR5, URZ ;  /* 0x00000005251c7290 */ /* 0x000fe2000fffe0ff */
[----:B------:R-:W-:Y:S01]  /*adb0*/  LOP3.LUT R60, R60, R2, RZ, 0x3c, !PT ;  /* 0x000000023c3c7212 */ /* 0x000fe200078e3cff */
[----:B------:R-:W-:Y:S01]  /*adc0*/  UIADD3 UR24, UPT, UPT, UR38, UR4, URZ ;  /* 0x0000000426187290 */ /* 0x000fe2000fffe0ff */
[----:B------:R-:W-:Y:S02]  /*add0*/  LOP3.LUT R61, R61, R0, RZ, 0x3c, !PT ;  /* 0x000000003d3d7212 */ /* 0x000fe400078e3cff */
[----:B------:R-:W-:Y:S02]  /*ade0*/  SEL R58, R58, RZ, P0 ;  /* 0x000000ff3a3a7207 */ /* 0x000fe40000000000 */
[----:B------:R-:W-:Y:S01]  /*adf0*/  SEL R22, R22, RZ, P1 ;  /* 0x000000ff16167207 */ /* 0x000fe20000800000 */
[----:B------:R-:W-:Y:S06]  /*ae00*/  BRA.U UP0, `(.L_x_182) ;  /* 0xffffffb500347547 */ /* 0x000fec000b83ffff */
[----:B------:R-:W-:-:S13]  /*ae10*/  R2UR UR4, R55 ;  /* 0x00000000370472ca */ /* 0x000fda00000e0000 */
[----:B------:R-:W-:-:S09]  /*ae20*/  UISETP.NE.AND UP0, UPT, UR4, URZ, UPT ;  /* 0x000000ff0400728c */ /* 0x000fd2000bf05270 */
[----:B------:R-:W-:Y:S05]  /*ae30*/  BRA.U !UP0, `(.L_x_183) ;  /* 0x0000000108487547 */ /* 0x000fea000b800000 */
[----:B------:R-:W2:Y:S02]  /*ae40*/  LDCU.64 UR4, c[0x0][0x890] ;  /* 0x00011200ff0477ac */ /* 0x000ea40008000a00 */
[----:B--2---:R-:W-:-:S04]  /*ae50*/  UISETP.NE.U32.AND UP0, UPT, UR4, URZ, UPT ;  /* 0x000000ff0400728c */ /* 0x004fc8000bf05070 */
[----:B------:R-:W-:-:S09]  /*ae60*/  UISETP.NE.AND.EX UP0, UPT, UR5, URZ, UPT, UP0 ;  /* 0x000000ff0500728c */ /* 0x000fd2000bf05300 */
[----:B------:R-:W-:Y:S05]  /*ae70*/  BRA.U UP0, `(.L_x_184) ;  /* 0x00000001000c7547 */ /* 0x000fea000b800000 */
[----:B------:R-:W-:-:S13]  /*ae80*/  FSETP.NEU.AND P0, PT, R27, RZ, PT ;  /* 0x000000ff1b00720b */ /* 0x000fda0003f0d000 */
[----:B------:R-:W-:Y:S05]  /*ae90*/  @!P0 EXIT ;  /* 0x000000000000894d */ /* 0x000fea0003800000 */
[----:B------:R-:W-:Y:S05]  /*aea0*/  BRA `(.L_x_183) ;  /* 0x00000000002c7947 */ /* 0x000fea0003800000 */
.L_x_184:
[----:B------:R-:W-:Y:S01]  /*aeb0*/  ISETP.NE.AND P0, PT, R57, RZ, PT ;  /* 0x000000ff3900720c */ /* 0x000fe20003f05270 */
[----:B------:R-:W-:-:S12]  /*aec0*/  BSSY.RECONVERGENT B0, `(.L_x_183) ;  /* 0x0000009000007945 */ /* 0x000fd80003800200 */
[----:B------:R-:W-:Y:S05]  /*aed0*/  @P0 BRA `(.L_x_185) ;  /* 0x0000000000140947 */ /* 0x000fea0003800000 */
[----:B------:R-:W2:Y:S02]  /*aee0*/  LDCU.64 UR4, c[0x0][0x888] ;  /* 0x00011100ff0477ac */ /* 0x000ea40008000a00 */
[----:B--2---:R-:W-:-:S04]  /*aef0*/  ISETP.NE.U32.AND P0, PT, RZ, UR4, PT ;  /* 0x00000004ff007c0c */ /* 0x004fc8000bf05070 */
[----:B------:R-:W-:-:S13]  /*af00*/  ISETP.NE.AND.EX P0, PT, RZ, UR5, PT, P0 ;  /* 0x00000005ff007c0c */ /* 0x000fda000bf05300 */
[----:B------:R-:W-:Y:S05]  /*af10*/  @!P0 EXIT ;  /* 0x000000000000894d */ /* 0x000fea0003800000 */
[----:B------:R-:W-:Y:S05]  /*af20*/  BRA `(.L_x_186) ;  /* 0x0000000000087947 */ /* 0x000fea0003800000 */
.L_x_185:
[----:B------:R-:W-:-:S13]  /*af30*/  FSETP.NEU.AND P0, PT, R27, RZ, PT ;  /* 0x000000ff1b00720b */ /* 0x000fda0003f0d000 */
[----:B------:R-:W-:Y:S05]  /*af40*/  @!P0 EXIT ;  /* 0x000000000000894d */ /* 0x000fea0003800000 */
.L_x_186:
[----:B------:R-:W-:Y:S05]  /*af50*/  BSYNC.RECONVERGENT B0 ;  /* 0x0000000000007941 */ /* 0x000fea0003800200 */
.L_x_183:
[----:B------:R-:W-:Y:S01]  /*af60*/  ULEA UR4, UR47, UR43, 0x3 ;  /* 0x0000002b2f047291 */ /* 0x000fe2000f8e18ff */
[----:B------:R-:W-:-:S04]  /*af70*/  DEPBAR.LE SB0, 0x0 ;  /* 0x000080000000791a */ /* 0x000fc80000000000 */
[----:B------:R-:W-:-:S04]  /*af80*/  UIADD3 UR4, UPT, UPT, UR4, 0x60, URZ ;  /* 0x0000006004047890 */ /* 0x000fc8000fffe0ff */
[----:B------:R-:W-:-:S09]  /*af90*/  UPRMT UR4, UR52, 0x654, UR4 ;  /* 0x0000065434047896 */ /* 0x000fd20008000004 */
[----:B------:R-:W-:Y:S01]  /*afa0*/  SYNCS.ARRIVE.TRANS64.RED.A1T0 RZ, [UR4], RZ ;  /* 0x000000ffffff79a7 */ /* 0x000fe20008100404 */
[----:B------:R-:W-:Y:S05]  /*afb0*/  EXIT ;  /* 0x000000000000794d */ /* 0x000fea0003800000 */
.L_x_24:
[----:B----4-:R4:W1:Y:S02]  /*afc0*/  SYNCS.PHASECHK.TRANS64.TRYWAIT P0, [R0+URZ+0x100], R2 ;  /* 0x00010002000075a7 */ /* 0x01086400080011ff */
[----:B-1----:R-:W-:Y:S05]  /*afd0*/  @!P0 NANOSLEEP.SYNCS 0x989680 ;  /* 0x009896800000895d */ /* 0x002fea0003900000 */
[----:B------:R-:W1:Y:S02]  /*afe0*/  @!P0 SYNCS.PHASECHK.TRANS64 P0, [R0+URZ+0x100], R2 ;  /* 0x00010002000085a7 */ /* 0x000e6400080010ff */
[----:B-1----:R-:W-:Y:S05]  /*aff0*/  @!P0 BRA `(.L_x_24) ;  /* 0xfffffffc00f08947 */ /* 0x002fea000383ffff */
[----:B------:R-:W-:Y:S05]  /*b000*/  BRA `(.L_x_187) ;  /* 0xffffff6800b47947 */ /* 0x000fea000383ffff */
.L_x_27:
[----:B---3--:R-:W-:-:S07]  /*b010*/  MOV R0, UR33 ;  /* 0x0000002100007c02 */ /* 0x008fce0008000f00 */
.L_x_188:
[----:B---3--:R3:W4:Y:S02]  /*b020*/  SYNCS.PHASECHK.TRANS64.TRYWAIT P0, [R0+URZ+0x20], R3 ;  /* 0x00002003000075a7 */ /* 0x00872400080011ff */
[----:B----4-:R-:W-:Y:S05]  /*b030*/  @!P0 NANOSLEEP.SYNCS 0x989680 ;  /* 0x009896800000895d */ /* 0x010fea0003900000 */
[----:B------:R-:W4:Y:S02]  /*b040*/  @!P0 SYNCS.PHASECHK.TRANS64 P0, [R0+URZ+0x20], R3 ;  /* 0x00002003000085a7 */ /* 0x000f2400080010ff */
[----:B----4-:R-:W-:Y:S05]  /*b050*/  @!P0 BRA `(.L_x_188) ;  /* 0xfffffffc00f08947 */ /* 0x010fea000383ffff */
[----:B------:R-:W-:Y:S05]  /*b060*/  BRA `(.L_x_26) ;  /* 0xffffff6c000c7947 */ /* 0x000fea000383ffff */
.L_x_34:
[----:B---3--:R-:W-:-:S07]  /*b070*/  MOV R0, UR7 ;  /* 0x0000000700007c02 */ /* 0x008fce0008000f00 */
.L_x_189:
[----:B-1----:R1:W2:Y:S02]  /*b080*/  SYNCS.PHASECHK.TRANS64.TRYWAIT P0, [R0+URZ+0x20], R3 ;  /* 0x00002003000075a7 */ /* 0x0022a400080011ff */
[----:B--2---:R-:W-:Y:S05]  /*b090*/  @!P0 NANOSLEEP.SYNCS 0x989680 ;  /* 0x009896800000895d */ /* 0x004fea0003900000 */
[----:B------:R-:W2:Y:S02]  /*b0a0*/  @!P0 SYNCS.PHASECHK.TRANS64 P0, [R0+URZ+0x20], R3 ;  /* 0x00002003000085a7 */ /* 0x000ea400080010ff */
[----:B--2---:R-:W-:Y:S05]  /*b0b0*/  @!P0 BRA `(.L_x_189) ;  /* 0xfffffffc00f08947 */ /* 0x004fea000383ffff */
[----:B------:R-:W-:Y:S05]  /*b0c0*/  BRA `(.L_x_33) ;  /* 0xffffff7000007947 */ /* 0x000fea000383ffff */
.L_x_41:
[----:B-1----:R1:W2:Y:S02]  /*b0d0*/  SYNCS.PHASECHK.TRANS64.TRYWAIT P0, [R3+URZ+0x90], R0 ;  /* 0x00009000030075a7 */ /* 0x0022a400080011ff */
[----:B--2---:R-:W-:Y:S05]  /*b0e0*/  @!P0 NANOSLEEP.SYNCS 0x989680 ;  /* 0x009896800000895d */ /* 0x004fea0003900000 */
[----:B------:R-:W2:Y:S02]  /*b0f0*/  @!P0 SYNCS.PHASECHK.TRANS64 P0, [R3+URZ+0x90], R0 ;  /* 0x00009000030085a7 */ /* 0x000ea400080010ff */
[----:B--2---:R-:W-:Y:S05]  /*b100*/  @!P0 BRA `(.L_x_41) ;  /* 0xfffffffc00f08947 */ /* 0x004fea000383ffff */
[----:B------:R-:W-:Y:S05]  /*b110*/  BRA `(.L_x_190) ;  /* 0xffffff7000e87947 */ /* 0x000fea000383ffff */
.L_x_45:
[----:B------:R-:W-:-:S07]  /*b120*/  MOV R0, UR4 ;  /* 0x0000000400007c02 */ /* 0x000fce0008000f00 */
.L_x_191:
[----:B-1----:R1:W2:Y:S02]  /*b130*/  SYNCS.PHASECHK.TRANS64.TRYWAIT P0, [R0+URZ], R2 ;  /* 0x00000002000075a7 */ /* 0x0022a400080011ff */
[----:B--2---:R-:W-:Y:S05]  /*b140*/  @!P0 NANOSLEEP.SYNCS 0x989680 ;  /* 0x009896800000895d */ /* 0x004fea0003900000 */
[----:B------:R-:W2:Y:S02]  /*b150*/  @!P0 SYNCS.PHASECHK.TRANS64 P0, [R0+URZ], R2 ;  /* 0x00000002000085a7 */ /* 0x000ea400080010ff */
[----:B--2---:R-:W-:Y:S05]  /*b160*/  @!P0 BRA `(.L_x_191) ;  /* 0xfffffffc00f08947 */ /* 0x004fea000383ffff */
[----:B------:R-:W-:Y:S05]  /*b170*/  BRA `(.L_x_192) ;  /* 0xffffff7800947947 */ /* 0x000fea000383ffff */
.L_x_46:
[----:B------:R-:W-:-:S07]  /*b180*/  MOV R0, UR5 ;  /* 0x0000000500007c02 */ /* 0x000fce0008000f00 */
.L_x_193:
[----:B-1----:R1:W2:Y:S02]  /*b190*/  SYNCS.PHASECHK.TRANS64.TRYWAIT P0, [R0+URZ], R3 ;  /* 0x00000003000075a7 */ /* 0x0022a400080011ff */
[----:B--2---:R-:W-:Y:S05]  /*b1a0*/  @!P0 NANOSLEEP.SYNCS 0x989680 ;  /* 0x009896800000895d */ /* 0x004fea0003900000 */
[----:B------:R-:W2:Y:S02]  /*b1b0*/  @!P0 SYNCS.PHASECHK.TRANS64 P0, [R0+URZ], R3 ;  /* 0x00000003000085a7 */ /* 0x000ea400080010ff */
[----:B--2---:R-:W-:Y:S05]  /*b1c0*/  @!P0 BRA `(.L_x_193) ;  /* 0xfffffffc00f08947 */ /* 0x004fea000383ffff */
[----:B------:R-:W-:Y:S05]  /*b1d0*/  BRA `(.L_x_194) ;  /* 0xffffff7800a07947 */ /* 0x000fea000383ffff */
.L_x_47:
[----:B------:R-:W-:-:S07]  /*b1e0*/  MOV R0, UR5 ;  /* 0x0000000500007c02 */ /* 0x000fce0008000f00 */
.L_x_195:
[----:B-1----:R1:W2:Y:S02]  /*b1f0*/  SYNCS.PHASECHK.TRANS64.TRYWAIT P0, [R0+URZ], R3 ;  /* 0x00000003000075a7 */ /* 0x0022a400080011ff */
[----:B--2---:R-:W-:Y:S05]  /*b200*/  @!P0 NANOSLEEP.SYNCS 0x989680 ;  /* 0x009896800000895d */ /* 0x004fea0003900000 */
[----:B------:R-:W2:Y:S02]  /*b210*/  @!P0 SYNCS.PHASECHK.TRANS64 P0, [R0+URZ], R3 ;  /* 0x00000003000085a7 */ /* 0x000ea400080010ff */
[----:B--2---:R-:W-:Y:S05]  /*b220*/  @!P0 BRA `(.L_x_195) ;  /* 0xfffffffc00f08947 */ /* 0x004fea000383ffff */
[----:B------:R-:W-:Y:S05]  /*b230*/  BRA `(.L_x_196) ;  /* 0xffffff7800ac7947 */ /* 0x000fea000383ffff */
.L_x_50:
[----:B--2---:R2:W3:Y:S02]  /*b240*/  SYNCS.PHASECHK.TRANS64.TRYWAIT P0, [R0+URZ+0xf0], R4 ;  /* 0x0000f004000075a7 */ /* 0x0044e400080011ff */
[----:B---3--:R-:W-:Y:S05]  /*b250*/  @!P0 NANOSLEEP.SYNCS 0x989680 ;  /* 0x009896800000895d */ /* 0x008fea0003900000 */
[----:B------:R-:W3:Y:S02]  /*b260*/  @!P0 SYNCS.PHASECHK.TRANS64 P0, [R0+URZ+0xf0], R4 ;  /* 0x0000f004000085a7 */ /* 0x000ee400080010ff */
[----:B---3--:R-:W-:Y:S05]  /*b270*/  @!P0 BRA `(.L_x_50) ;  /* 0xfffffffc00f08947 */ /* 0x008fea000383ffff */
[----:B------:R-:W-:Y:S05]  /*b280*/  BRA `(.L_x_197) ;  /* 0xffffff7c00087947 */ /* 0x000fea000383ffff */
.L_x_51:
[----:B------:R-:W-:-:S07]  /*b290*/  MOV R0, UR4 ;  /* 0x0000000400007c02 */ /* 0x000fce0008000f00 */
.L_x_198:
[----:B--2---:R2:W3:Y:S02]  /*b2a0*/  SYNCS.PHASECHK.TRANS64.TRYWAIT P0, [R0+URZ+0xa0], R5 ;  /* 0x0000a005000075a7 */ /* 0x0044e400080011ff */
[----:B---3--:R-:W-:Y:S05]  /*b2b0*/  @!P0 NANOSLEEP.SYNCS 0x989680 ;  /* 0x009896800000895d */ /* 0x008fea0003900000 */
[----:B------:R-:W3:Y:S02]  /*b2c0*/  @!P0 SYNCS.PHASECHK.TRANS64 P0, [R0+URZ+0xa0], R5 ;  /* 0x0000a005000085a7 */ /* 0x000ee400080010ff */
[----:B---3--:R-:W-:Y:S05]  /*b2d0*/  @!P0 BRA `(.L_x_198) ;  /* 0xfffffffc00f08947 */ /* 0x008fea000383ffff */
[----:B------:R-:W-:Y:S05]  /*b2e0*/  BRA `(.L_x_199) ;  /* 0xffffff7c00187947 */ /* 0x000fea000383ffff */
.L_x_52:
[----:B--2---:R2:W3:Y:S02]  /*b2f0*/  SYNCS.PHASECHK.TRANS64.TRYWAIT P1, [R0+URZ+0x90], R4 ;  /* 0x00009004000075a7 */ /* 0x0044e400080211ff */
[----:B---3--:R-:W-:Y:S05]  /*b300*/  @!P1 NANOSLEEP.SYNCS 0x989680 ;  /* 0x009896800000995d */ /* 0x008fea0003900000 */
[----:B------:R-:W3:Y:S02]  /*b310*/  @!P1 SYNCS.PHASECHK.TRANS64 P1, [R0+URZ+0x90], R4 ;  /* 0x00009004000095a7 */ /* 0x000ee400080210ff */
[----:B---3--:R-:W-:Y:S05]  /*b320*/  @!P1 BRA `(.L_x_52) ;  /* 0xfffffffc00f09947 */ /* 0x008fea000383ffff */
[----:B------:R-:W-:Y:S05]  /*b330*/  BRA `(.L_x_200) ;  /* 0xffffff7c00487947 */ /* 0x000fea000383ffff */
.L_x_55:
[----:B------:R-:W-:-:S07]  /*b340*/  MOV R0, UR4 ;  /* 0x0000000400007c02 */ /* 0x000fce0008000f00 */
.L_x_201:
[----:B--2---:R2:W3:Y:S02]  /*b350*/  SYNCS.PHASECHK.TRANS64.TRYWAIT P0, [R0+URZ+0xa0], R2 ;  /* 0x0000a002000075a7 */ /* 0x0044e400080011ff */
[----:B---3--:R-:W-:Y:S05]  /*b360*/  @!P0 NANOSLEEP.SYNCS 0x989680 ;  /* 0x009896800000895d */ /* 0x008fea0003900000 */
[----:B------:R-:W3:Y:S02]  /*b370*/  @!P0 SYNCS.PHASECHK.TRANS64 P0, [R0+URZ+0xa0], R2 ;  /* 0x0000a002000085a7 */ /* 0x000ee400080010ff */
[----:B---3--:R-:W-:Y:S05]  /*b380*/  @!P0 BRA `(.L_x_201) ;  /* 0xfffffffc00f08947 */ /* 0x008fea000383ffff */
[----:B------:R-:W-:Y:S05]  /*b390*/  BRA `(.L_x_54) ;  /* 0xffffff7c009c7947 */ /* 0x000fea000383ffff */
.L_x_64:
[----:B--2---:R-:W-:-:S04]  /*b3a0*/  MOV R5, UR5 ;  /* 0x0000000500057c02 */ /* 0x004fc80008000f00 */
[----:B------:R2:W3:Y:S03]  /*b3b0*/  SYNCS.PHASECHK.TRANS64.TRYWAIT P0, [R5+URZ+0x8], R6 ;  /* 0x00000806050075a7 */ /* 0x0004e600080011ff */
[----:B---3--:R-:W-:Y:S05]  /*b3c0*/  @!P0 NANOSLEEP.SYNCS 0x989680 ;  /* 0x009896800000895d */ /* 0x008fea0003900000 */
[----:B------:R-:W3:Y:S02]  /*b3d0*/  @!P0 SYNCS.PHASECHK.TRANS64 P0, [R5+URZ+0x8], R6 ;  /* 0x00000806050085a7 */ /* 0x000ee400080010ff */
[----:B---3--:R-:W-:Y:S05]  /*b3e0*/  @!P0 BRA `(.L_x_64) ;  /* 0xfffffffc00ec8947 */ /* 0x008fea000383ffff */
[----:B------:R-:W-:Y:S05]  /*b3f0*/  BRA `(.L_x_63) ;  /* 0xffffff8000507947 */ /* 0x000fea000383ffff */
.L_x_66:
[----:B------:R-:W-:Y:S01]  /*b400*/  BSSY B0, `(.L_x_202) ;  /* 0x0000006000007945 */ /* 0x000fe20003800000 */
[----:B------:R-:W-:-:S07]  /*b410*/  MOV R15, 0xffffffff ;  /* 0xffffffff000f7802 */ /* 0x000fce0000000f00 */
[----:B-12--5:R-:W-:Y:S05]  /*b420*/  WARPSYNC.COLLECTIVE R15, `(.L_x_203) ;  /* 0x000000000f0c7348 */ /* 0x026fea0003c00000 */
[----:B------:R-:W-:Y:S02]  /*b430*/  ELECT P6, UR79, PT ;  /* 0x00000000004f782f */ /* 0x000fe400038c0000 */
[----:B------:R-:W-:Y:S01]  /*b440*/  MOV R14, UR79 ;  /* 0x0000004f000e7c02 */ /* 0x000fe20008000f00 */
[----:B-12--5:R-:W-:Y:S10]  /*b450*/  ENDCOLLECTIVE ;  /* 0x000000000000791b */ /* 0x026ff40003800000 */
.L_x_203:
[----:B------:R-:W-:Y:S05]  /*b460*/  BSYNC B0 ;  /* 0x0000000000007941 */ /* 0x000fea0003800000 */
.L_x_202:
[----:B------:R-:W-:Y:S01]  /*b470*/  PLOP3.LUT P0, PT, P6, PT, PT, 0x80, 0x8 ;  /* 0x000000000008781c */ /* 0x000fe2000370f070 */
[----:B------:R-:W-:-:S12]  /*b480*/  BRA `(.L_x_204) ;  /* 0xffffff80007c7947 */ /* 0x000fd8000383ffff */
.L_x_68:
[----:B--2---:R-:W-:-:S04]  /*b490*/  MOV R3, UR5 ;  /* 0x0000000500037c02 */ /* 0x004fc80008000f00 */
[----:B------:R2:W3:Y:S03]  /*b4a0*/  SYNCS.PHASECHK.TRANS64.TRYWAIT P0, [R3+URZ+0x8], R4 ;  /* 0x00000804030075a7 */ /* 0x0004e600080011ff */
[----:B---3--:R-:W-:Y:S05]  /*b4b0*/  @!P0 NANOSLEEP.SYNCS 0x989680 ;  /* 0x009896800000895d */ /* 0x008fea0003900000 */
[----:B------:R-:W3:Y:S02]  /*b4c0*/  @!P0 SYNCS.PHASECHK.TRANS64 P0, [R3+URZ+0x8], R4 ;  /* 0x00000804030085a7 */ /* 0x000ee400080010ff */
[----:B---3--:R-:W-:Y:S05]  /*b4d0*/  @!P0 BRA `(.L_x_68) ;  /* 0xfffffffc00ec8947 */ /* 0x008fea000383ffff */
[----:B------:R-:W-:Y:S05]  /*b4e0*/  BRA `(.L_x_67) ;  /* 0xffffff8000807947 */ /* 0x000fea000383ffff */
.L_x_69:
[----:B-1----:R1:W2:Y:S02]  /*b4f0*/  SYNCS.PHASECHK.TRANS64.TRYWAIT P0, [R0+URZ+0x90], R4 ;  /* 0x00009004000075a7 */ /* 0x0022a400080011ff */
[----:B--2---:R-:W-:Y:S05]  /*b500*/  @!P0 NANOSLEEP.SYNCS 0x989680 ;  /* 0x009896800000895d */ /* 0x004fea0003900000 */
[----:B------:R-:W2:Y:S02]  /*b510*/  @!P0 SYNCS.PHASECHK.TRANS64 P0, [R0+URZ+0x90], R4 ;  /* 0x00009004000085a7 */ /* 0x000ea400080010ff */
[----:B--2---:R-:W-:Y:S05]  /*b520*/  @!P0 BRA `(.L_x_69) ;  /* 0xfffffffc00f08947 */ /* 0x004fea000383ffff */
[----:B------:R-:W-:Y:S05]  /*b530*/  BRA `(.L_x_205) ;  /* 0xffffff84008c7947 */ /* 0x000fea000383ffff */
.L_x_71:
[----:B------:R-:W-:-:S07]  /*b540*/  MOV R0, UR46 ;  /* 0x0000002e00007c02 */ /* 0x000fce0008000f00 */
.L_x_206:
[----:B-1----:R1:W2:Y:S02]  /*b550*/  SYNCS.PHASECHK.TRANS64.TRYWAIT P0, [R0+URZ+0xd0], R4 ;  /* 0x0000d004000075a7 */ /* 0x0022a400080011ff */
[----:B--2---:R-:W-:Y:S05]  /*b560*/  @!P0 NANOSLEEP.SYNCS 0x989680 ;  /* 0x009896800000895d */ /* 0x004fea0003900000 */
[----:B------:R-:W2:Y:S02]  /*b570*/  @!P0 SYNCS.PHASECHK.TRANS64 P0, [R0+URZ+0xd0], R4 ;  /* 0x0000d004000085a7 */ /* 0x000ea400080010ff */
[----:B--2---:R-:W-:Y:S05]  /*b580*/  @!P0 BRA `(.L_x_206) ;  /* 0xfffffffc00f08947 */ /* 0x004fea000383ffff */
[----:B------:R-:W-:Y:S05]  /*b590*/  BRA `(.L_x_207) ;  /* 0xffffff8400d87947 */ /* 0x000fea000383ffff */
.L_x_74:
[----:B------:R-:W-:Y:S07]  /*b5a0*/  MOV R0, UR7 ;  /* 0x0000000700007c02 */ /* 0x000fee0008000f00 */
.L_x_208:
[----:B-1----:R1:W2:Y:S02]  /*b5b0*/  SYNCS.PHASECHK.TRANS64.TRYWAIT P0, [R0+URZ], R4 ;  /* 0x00000004000075a7 */ /* 0x0022a400080011ff */
[----:B--2---:R-:W-:Y:S05]  /*b5c0*/  @!P0 NANOSLEEP.SYNCS 0x989680 ;  /* 0x009896800000895d */ /* 0x004fea0003900000 */
[----:B------:R-:W2:Y:S02]  /*b5d0*/  @!P0 SYNCS.PHASECHK.TRANS64 P0, [R0+URZ], R4 ;  /* 0x00000004000085a7 */ /* 0x000ea400080010ff */
[----:B--2---:R-:W-:Y:S05]  /*b5e0*/  @!P0 BRA `(.L_x_208) ;  /* 0xfffffffc00f08947 */ /* 0x004fea000383ffff */
[----:B------:R-:W-:Y:S05]  /*b5f0*/  BRA `(.L_x_73) ;  /* 0xffffff8400ec7947 */ /* 0x000fea000383ffff */
.L_x_78:
[----:B-1----:R-:W-:-:S07]  /*b600*/  MOV R0, UR4 ;  /* 0x0000000400007c02 */ /* 0x002fce0008000f00 */
.L_x_209:
[----:B-1----:R1:W2:Y:S02]  /*b610*/  SYNCS.PHASECHK.TRANS64.TRYWAIT P0, [R0+URZ], R2 ;  /* 0x00000002000075a7 */ /* 0x0022a400080011ff */
[----:B--2---:R-:W-:Y:S05]  /*b620*/  @!P0 NANOSLEEP.SYNCS 0x989680 ;  /* 0x009896800000895d */ /* 0x004fea0003900000 */
[----:B------:R-:W2:Y:S02]  /*b630*/  @!P0 SYNCS.PHASECHK.TRANS64 P0, [R0+URZ], R2 ;  /* 0x00000002000085a7 */ /* 0x000ea400080010ff */
[----:B--2---:R-:W-:Y:S05]  /*b640*/  @!P0 BRA `(.L_x_209) ;  /* 0xfffffffc00f08947 */ /* 0x004fea000383ffff */
[----:B------:R-:W-:Y:S05]  /*b650*/  BRA `(.L_x_210) ;  /* 0xffffff8c00307947 */ /* 0x000fea000383ffff */
.L_x_79:
[----:B------:R-:W-:-:S07]  /*b660*/  MOV R0, UR5 ;  /* 0x0000000500007c02 */ /* 0x000fce0008000f00 */
.L_x_211:
[----:B-1----:R1:W2:Y:S02]  /*b670*/  SYNCS.PHASECHK.TRANS64.TRYWAIT P0, [R0+URZ], R3 ;  /* 0x00000003000075a7 */ /* 0x0022a400080011ff */
[----:B--2---:R-:W-:Y:S05]  /*b680*/  @!P0 NANOSLEEP.SYNCS 0x989680 ;  /* 0x009896800000895d */ /* 0x004fea0003900000 */
[----:B------:R-:W2:Y:S02]  /*b690*/  @!P0 SYNCS.PHASECHK.TRANS64 P0, [R0+URZ], R3 ;  /* 0x00000003000085a7 */ /* 0x000ea400080010ff */
[----:B--2---:R-:W-:Y:S05]  /*b6a0*/  @!P0 BRA `(.L_x_211) ;  /* 0xfffffffc00f08947 */ /* 0x004fea000383ffff */
[----:B------:R-:W-:Y:S05]  /*b6b0*/  BRA `(.L_x_212) ;  /* 0xffffff8c003c7947 */ /* 0x000fea000383ffff */
.L_x_80:
[----:B------:R-:W-:-:S07]  /*b6c0*/  MOV R0, UR5 ;  /* 0x0000000500007c02 */ /* 0x000fce0008000f00 */
.L_x_213:
[----:B-1----:R1:W2:Y:S02]  /*b6d0*/  SYNCS.PHASECHK.TRANS64.TRYWAIT P0, [R0+URZ], R3 ;  /* 0x00000003000075a7 */ /* 0x0022a400080011ff */
[----:B--2---:R-:W-:Y:S05]  /*b6e0*/  @!P0 NANOSLEEP.SYNCS 0x989680 ;  /* 0x009896800000895d */ /* 0x004fea0003900000 */
[----:B------:R-:W2:Y:S02]  /*b6f0*/  @!P0 SYNCS.PHASECHK.TRANS64 P0, [R0+URZ], R3 ;  /* 0x00000003000085a7 */ /* 0x000ea400080010ff */
[----:B--2---:R-:W-:Y:S05]  /*b700*/  @!P0 BRA `(.L_x_213) ;  /* 0xfffffffc00f08947 */ /* 0x004fea000383ffff */
[----:B------:R-:W-:Y:S05]  /*b710*/  BRA `(.L_x_214) ;  /* 0xffffff8c00487947 */ /* 0x000fea000383ffff */
.L_x_83:
[----:B------:R-:W-:-:S07]  /*b720*/  MOV R0, UR41 ;  /* 0x0000002900007c02 */ /* 0x000fce0008000f00 */
.L_x_215:
[----:B-1----:R1:W2:Y:S02]  /*b730*/  SYNCS.PHASECHK.TRANS64.TRYWAIT P1, [R0+URZ+0x110], R2 ;  /* 0x00011002000075a7 */ /* 0x0022a400080211ff */
[----:B--2---:R-:W-:Y:S05]  /*b740*/  @!P1 NANOSLEEP.SYNCS 0x989680 ;  /* 0x009896800000995d */ /* 0x004fea0003900000 */
[----:B------:R-:W2:Y:S02]  /*b750*/  @!P1 SYNCS.PHASECHK.TRANS64 P1, [R0+URZ+0x110], R2 ;  /* 0x00011002000095a7 */ /* 0x000ea400080210ff */
[----:B--2---:R-:W-:Y:S05]  /*b760*/  @!P1 BRA `(.L_x_215) ;  /* 0xfffffffc00f09947 */ /* 0x004fea000383ffff */
[----:B------:R-:W-:Y:S05]  /*b770*/  BRA `(.L_x_216) ;  /* 0xffffff8c00947947 */ /* 0x000fea000383ffff */
.L_x_88:
[----:B--2---:R2:W3:Y:S02]  /*b780*/  SYNCS.PHASECHK.TRANS64.TRYWAIT P0, [R8+URZ+0x90], R0 ;  /* 0x00009000080075a7 */ /* 0x0044e400080011ff */
[----:B---3--:R-:W-:Y:S05]  /*b790*/  @!P0 NANOSLEEP.SYNCS 0x989680 ;  /* 0x009896800000895d */ /* 0x008fea0003900000 */
[----:B------:R-:W3:Y:S02]  /*b7a0*/  @!P0 SYNCS.PHASECHK.TRANS64 P0, [R8+URZ+0x90], R0 ;  /* 0x00009000080085a7 */ /* 0x000ee400080010ff */
[----:B---3--:R-:W-:Y:S05]  /*b7b0*/  @!P0 BRA `(.L_x_88) ;  /* 0xfffffffc00f08947 */ /* 0x008fea000383ffff */
[----:B------:R-:W-:Y:S05]  /*b7c0*/  BRA `(.L_x_217) ;  /* 0xffffff9000c47947 */ /* 0x000fea000383ffff */
.L_x_91:
[----:B--2---:R-:W-:Y:S07]  /*b7d0*/  MOV R0, UR21 ;  /* 0x0000001500007c02 */ /* 0x004fee0008000f00 */
.L_x_218:
[----:B--2---:R2:W3:Y:S02]  /*b7e0*/  SYNCS.PHASECHK.TRANS64.TRYWAIT P1, [R0+URZ+0x88], R2 ;  /* 0x00008802000075a7 */ /* 0x0044e400080211ff */
[----:B---3--:R-:W-:Y:S05]  /*b7f0*/  @!P1 NANOSLEEP.SYNCS 0x989680 ;  /* 0x009896800000995d */ /* 0x008fea0003900000 */
[----:B------:R-:W3:Y:S02]  /*b800*/  @!P1 SYNCS.PHASECHK.TRANS64 P1, [R0+URZ+0x88], R2 ;  /* 0x00008802000095a7 */ /* 0x000ee400080210ff */
[----:B---3--:R-:W-:Y:S05]  /*b810*/  @!P1 BRA `(.L_x_218) ;  /* 0xfffffffc00f09947 */ /* 0x008fea000383ffff */
[----:B------:R-:W-:Y:S05]  /*b820*/  BRA `(.L_x_90) ;  /* 0xffffff9800447947 */ /* 0x000fea000383ffff */
.L_x_94:
[----:B--2---:R-:W-:Y:S07]  /*b830*/  MOV R0, UR21 ;  /* 0x0000001500007c02 */ /* 0x004fee0008000f00 */
.L_x_219:
[----:B--2---:R2:W3:Y:S02]  /*b840*/  SYNCS.PHASECHK.TRANS64.TRYWAIT P0, [R0+URZ+0x60], R5 ;  /* 0x00006005000075a7 */ /* 0x0044e400080011ff */
[----:B---3--:R-:W-:Y:S05]  /*b850*/  @!P0 NANOSLEEP.SYNCS 0x989680 ;  /* 0x009896800000895d */ /* 0x008fea0003900000 */
[----:B------:R-:W3:Y:S02]  /*b860*/  @!P0 SYNCS.PHASECHK.TRANS64 P0, [R0+URZ+0x60], R5 ;  /* 0x00006005000085a7 */ /* 0x000ee400080010ff */
[----:B---3--:R-:W-:Y:S05]  /*b870*/  @!P0 BRA `(.L_x_219) ;  /* 0xfffffffc00f08947 */ /* 0x008fea000383ffff */
[----:B------:R-:W-:Y:S05]  /*b880*/  BRA `(.L_x_220) ;  /* 0xffffff98009c7947 */ /* 0x000fea000383ffff */
.L_x_95:
[----:B------:R-:W-:Y:S07]  /*b890*/  MOV R0, UR21 ;  /* 0x0000001500007c02 */ /* 0x000fee0008000f00 */
.L_x_221:
[----:B--2---:R2:W3:Y:S02]  /*b8a0*/  SYNCS.PHASECHK.TRANS64.TRYWAIT P0, [R0+URZ+0x68], R5 ;  /* 0x00006805000075a7 */ /* 0x0044e400080011ff */
[----:B---3--:R-:W-:Y:S05]  /*b8b0*/  @!P0 NANOSLEEP.SYNCS 0x989680 ;  /* 0x009896800000895d */ /* 0x008fea0003900000 */
[----:B------:R-:W3:Y:S02]  /*b8c0*/  @!P0 SYNCS.PHASECHK.TRANS64 P0, [R0+URZ+0x68], R5 ;  /* 0x00006805000085a7 */ /* 0x000ee400080010ff */
[----:B---3--:R-:W-:Y:S05]  /*b8d0*/  @!P0 BRA `(.L_x_221) ;  /* 0xfffffffc00f08947 */ /* 0x008fea000383ffff */
[----:B------:R-:W-:Y:S05]  /*b8e0*/  BRA `(.L_x_222) ;  /* 0xffffff9800dc7947 */ /* 0x000fea000383ffff */
.L_x_96:
[----:B------:R-:W-:Y:S07]  /*b8f0*/  MOV R0, UR21 ;  /* 0x0000001500007c02 */ /* 0x000fee0008000f00 */
.L_x_223:
[----:B--2---:R2:W3:Y:S02]  /*b900*/  SYNCS.PHASECHK.TRANS64.TRYWAIT P0, [R0+URZ+0x70], R5 ;  /* 0x00007005000075a7 */ /* 0x0044e400080011ff */
[----:B---3--:R-:W-:Y:S05]  /*b910*/  @!P0 NANOSLEEP.SYNCS 0x989680 ;  /* 0x009896800000895d */ /* 0x008fea0003900000 */
[----:B------:R-:W3:Y:S02]  /*b920*/  @!P0 SYNCS.PHASECHK.TRANS64 P0, [R0+URZ+0x70], R5 ;  /* 0x00007005000085a7 */ /* 0x000ee400080010ff */
[----:B---3--:R-:W-:Y:S05]  /*b930*/  @!P0 BRA `(.L_x_223) ;  /* 0xfffffffc00f08947 */ /* 0x008fea000383ffff */
[----:B------:R-:W-:Y:S05]  /*b940*/  BRA `(.L_x_224) ;  /* 0xffffff9c00207947 */ /* 0x000fea000383ffff */
.L_x_97:
[----:B------:R-:W-:Y:S07]  /*b950*/  MOV R0, UR21 ;  /* 0x0000001500007c02 */ /* 0x000fee0008000f00 */
.L_x_225:
[----:B--2---:R2:W3:Y:S02]  /*b960*/  SYNCS.PHASECHK.TRANS64.TRYWAIT P0, [R0+URZ+0x78], R5 ;  /* 0x00007805000075a7 */ /* 0x0044e400080011ff */
[----:B---3--:R-:W-:Y:S05]  /*b970*/  @!P0 NANOSLEEP.SYNCS 0x989680 ;  /* 0x009896800000895d */ /* 0x008fea0003900000 */
[----:B------:R-:W3:Y:S02]  /*b980*/  @!P0 SYNCS.PHASECHK.TRANS64 P0, [R0+URZ+0x78], R5 ;  /* 0x00007805000085a7 */ /* 0x000ee400080010ff */
[----:B---3--:R-:W-:Y:S05]  /*b990*/  @!P0 BRA `(.L_x_225) ;  /* 0xfffffffc00f08947 */ /* 0x008fea000383ffff */
[----:B------:R-:W-:Y:S05]  /*b9a0*/  BRA `(.L_x_226) ;  /* 0xffffff9c00687947 */ /* 0x000fea000383ffff */
.L_x_98:
[----:B------:R-:W-:Y:S07]  /*b9b0*/  MOV R0, UR21 ;  /* 0x0000001500007c02 */ /* 0x000fee0008000f00 */
.L_x_227:
[----:B--2---:R2:W3:Y:S02]  /*b9c0*/  SYNCS.PHASECHK.TRANS64.TRYWAIT P0, [R0+URZ+0x60], R4 ;  /* 0x00006004000075a7 */ /* 0x0044e400080011ff */
[----:B---3--:R-:W-:Y:S05]  /*b9d0*/  @!P0 NANOSLEEP.SYNCS 0x989680 ;  /* 0x009896800000895d */ /* 0x008fea0003900000 */
[----:B------:R-:W3:Y:S02]  /*b9e0*/  @!P0 SYNCS.PHASECHK.TRANS64 P0, [R0+URZ+0x60], R4 ;  /* 0x00006004000085a7 */ /* 0x000ee400080010ff */
[----:B---3--:R-:W-:Y:S05]  /*b9f0*/  @!P0 BRA `(.L_x_227) ;  /* 0xfffffffc00f08947 */ /* 0x008fea000383ffff */
[----:B------:R-:W-:Y:S05]  /*ba00*/  BRA `(.L_x_228) ;  /* 0xffffff9c00b47947 */ /* 0x000fea000383ffff */
.L_x_99:
[----:B------:R-:W-:Y:S07]  /*ba10*/  MOV R0, UR21 ;  /* 0x0000001500007c02 */ /* 0x000fee0008000f00 */
.L_x_229:
[----:B--2---:R2:W3:Y:S02]  /*ba20*/  SYNCS.PHASECHK.TRANS64.TRYWAIT P0, [R0+URZ+0x68], R4 ;  /* 0x00006804000075a7 */ /* 0x0044e400080011ff */
[----:B---3--:R-:W-:Y:S05]  /*ba30*/  @!P0 NANOSLEEP.SYNCS 0x989680 ;  /* 0x009896800000895d */ /* 0x008fea0003900000 */
[----:B------:R-:W3:Y:S02]  /*ba40*/  @!P0 SYNCS.PHASECHK.TRANS64 P0, [R0+URZ+0x68], R4 ;  /* 0x00006804000085a7 */ /* 0x000ee400080010ff */
[----:B---3--:R-:W-:Y:S05]  /*ba50*/  @!P0 BRA `(.L_x_229) ;  /* 0xfffffffc00f08947 */ /* 0x008fea000383ffff */
[----:B------:R-:W-:Y:S05]  /*ba60*/  BRA `(.L_x_230) ;  /* 0xffffff9c00fc7947 */ /* 0x000fea000383ffff */
.L_x_100:
[----:B------:R-:W-:Y:S07]  /*ba70*/  MOV R0, UR21 ;  /* 0x0000001500007c02 */ /* 0x000fee0008000f00 */
.L_x_231:
[----:B--2---:R2:W3:Y:S02]  /*ba80*/  SYNCS.PHASECHK.TRANS64.TRYWAIT P0, [R0+URZ+0x70], R4 ;  /* 0x00007004000075a7 */ /* 0x0044e400080011ff */
[----:B---3--:R-:W-:Y:S05]  /*ba90*/  @!P0 NANOSLEEP.SYNCS 0x989680 ;  /* 0x009896800000895d */ /* 0x008fea0003900000 */
[----:B------:R-:W3:Y:S02]  /*baa0*/  @!P0 SYNCS.PHASECHK.TRANS64 P0, [R0+URZ+0x70], R4 ;  /* 0x00007004000085a7 */ /* 0x000ee400080010ff */
[----:B---3--:R-:W-:Y:S05]  /*bab0*/  @!P0 BRA `(.L_x_231) ;  /* 0xfffffffc00f08947 */ /* 0x008fea000383ffff */
[----:B------:R-:W-:Y:S05]  /*bac0*/  BRA `(.L_x_232) ;  /* 0xffffffa000447947 */ /* 0x000fea000383ffff */
.L_x_101:
[----:B------:R-:W-:Y:S07]  /*bad0*/  MOV R0, UR21 ;  /* 0x0000001500007c02 */ /* 0x000fee0008000f00 */
.L_x_233:
[----:B--2---:R2:W3:Y:S02]  /*bae0*/  SYNCS.PHASECHK.TRANS64.TRYWAIT P0, [R0+URZ+0x78], R4 ;  /* 0x00007804000075a7 */ /* 0x0044e400080011ff */
[----:B---3--:R-:W-:Y:S05]  /*baf0*/  @!P0 NANOSLEEP.SYNCS 0x989680 ;  /* 0x009896800000895d */ /* 0x008fea0003900000 */
[----:B------:R-:W3:Y:S02]  /*bb00*/  @!P0 SYNCS.PHASECHK.TRANS64 P0, [R0+URZ+0x78], R4 ;  /* 0x00007804000085a7 */ /* 0x000ee400080010ff */
[----:B---3--:R-:W-:Y:S05]  /*bb10*/  @!P0 BRA `(.L_x_233) ;  /* 0xfffffffc00f08947 */ /* 0x008fea000383ffff */
[----:B------:R-:W-:Y:S05]  /*bb20*/  BRA `(.L_x_234) ;  /* 0xffffffa000907947 */ /* 0x000fea000383ffff */
.L_x_103:
[----:B------:R-:W-:-:S07]  /*bb30*/  MOV R0, UR21 ;  /* 0x0000001500007c02 */ /* 0x000fce0008000f00 */
.L_x_235:
[----:B---3--:R3:W4:Y:S02]  /*bb40*/  SYNCS.PHASECHK.TRANS64.TRYWAIT P0, [R0+URZ+0x60], R5 ;  /* 0x00006005000075a7 */ /* 0x00872400080011ff */
[----:B----4-:R-:W-:Y:S05]  /*bb50*/  @!P0 NANOSLEEP.SYNCS 0x989680 ;  /* 0x009896800000895d */ /* 0x010fea0003900000 */
[----:B------:R-:W4:Y:S02]  /*bb60*/  @!P0 SYNCS.PHASECHK.TRANS64 P0, [R0+URZ+0x60], R5 ;  /* 0x00006005000085a7 */ /* 0x000f2400080010ff */
[----:B----4-:R-:W-:Y:S05]  /*bb70*/  @!P0 BRA `(.L_x_235) ;  /* 0xfffffffc00f08947 */ /* 0x010fea000383ffff */
[----:B------:R-:W-:Y:S05]  /*bb80*/  BRA `(.L_x_236) ;  /* 0xffffffa400007947 */ /* 0x000fea000383ffff */
.L_x_104:
[----:B---3--:R-:W-:-:S07]  /*bb90*/  MOV R0, UR21 ;  /* 0x0000001500007c02 */ /* 0x008fce0008000f00 */
.L_x_237:
[----:B---3--:R3:W4:Y:S02]  /*bba0*/  SYNCS.PHASECHK.TRANS64.TRYWAIT P0, [R0+URZ+0x68], R5 ;  /* 0x00006805000075a7 */ /* 0x00872400080011ff */
[----:B----4-:R-:W-:Y:S05]  /*bbb0*/  @!P0 NANOSLEEP.SYNCS 0x989680 ;  /* 0x009896800000895d */ /* 0x010fea0003900000 */
[----:B------:R-:W4:Y:S02]  /*bbc0*/  @!P0 SYNCS.PHASECHK.TRANS64 P0, [R0+URZ+0x68], R5 ;  /* 0x00006805000085a7 */ /* 0x000f2400080010ff */
[----:B----4-:R-:W-:Y:S05]  /*bbd0*/  @!P0 BRA `(.L_x_237) ;  /* 0xfffffffc00f08947 */ /* 0x010fea000383ffff */
[----:B------:R-:W-:Y:S05]  /*bbe0*/  BRA `(.L_x_238) ;  /* 0xffffffa000f07947 */ /* 0x000fea000383ffff */
.L_x_105:
[----:B------:R-:W-:-:S07]  /*bbf0*/  MOV R2, UR21 ;  /* 0x0000001500027c02 */ /* 0x000fce0008000f00 */
.L_x_239:
[----:B---3--:R3:W4:Y:S02]  /*bc00*/  SYNCS.PHASECHK.TRANS64.TRYWAIT P0, [R2+URZ+0x70], R5 ;  /* 0x00007005020075a7 */ /* 0x00872400080011ff */
[----:B----4-:R-:W-:Y:S05]  /*bc10*/  @!P0 NANOSLEEP.SYNCS 0x989680 ;  /* 0x009896800000895d */ /* 0x010fea0003900000 */
[----:B------:R-:W4:Y:S02]  /*bc20*/  @!P0 SYNCS.PHASECHK.TRANS64 P0, [R2+URZ+0x70], R5 ;  /* 0x00007005020085a7 */ /* 0x000f2400080010ff */
[----:B----4-:R-:W-:Y:S05]  /*bc30*/  @!P0 BRA `(.L_x_239) ;  /* 0xfffffffc00f08947 */ /* 0x010fea000383ffff */
[----:B------:R-:W-:Y:S05]  /*bc40*/  BRA `(.L_x_240) ;  /* 0xffffffa000e47947 */ /* 0x000fea000383ffff */
.L_x_107:
[----:B-1----:R1:W2:Y:S02]  /*bc50*/  SYNCS.PHASECHK.TRANS64.TRYWAIT P0, [R0+URZ+0x90], R2 ;  /* 0x00009002000075a7 */ /* 0x0022a400080011ff */
[----:B--2---:R-:W-:Y:S05]  /*bc60*/  @!P0 NANOSLEEP.SYNCS 0x989680 ;  /* 0x009896800000895d */ /* 0x004fea0003900000 */
[----:B------:R-:W2:Y:S02]  /*bc70*/  @!P0 SYNCS.PHASECHK.TRANS64 P0, [R0+URZ+0x90], R2 ;  /* 0x00009002000085a7 */ /* 0x000ea400080010ff */
[----:B--2---:R-:W-:Y:S05]  /*bc80*/  @!P0 BRA `(.L_x_107) ;  /* 0xfffffffc00f08947 */ /* 0x004fea000383ffff */
[----:B------:R-:W-:Y:S05]  /*bc90*/  BRA `(.L_x_241) ;  /* 0xffffffa400a47947 */ /* 0x000fea000383ffff */
.L_x_118:
[----:B-1----:R-:W-:Y:S04]  /*bca0*/  MOV R2, UR43 ;  /* 0x0000002b00027c02 */ /* 0x002fe80008000f00 */
[----:B------:R1:W3:Y:S03]  /*bcb0*/  SYNCS.PHASECHK.TRANS64.TRYWAIT P1, [R2+URZ+0x40], R3 ;  /* 0x00004003020075a7 */ /* 0x0002e600080211ff */
[----:B---3--:R-:W-:Y:S05]  /*bcc0*/  @!P1 NANOSLEEP.SYNCS 0x989680 ;  /* 0x009896800000995d */ /* 0x008fea0003900000 */
[----:B------:R-:W3:Y:S02]  /*bcd0*/  @!P1 SYNCS.PHASECHK.TRANS64 P1, [R2+URZ+0x40], R3 ;  /* 0x00004003020095a7 */ /* 0x000ee400080210ff */
[----:B---3--:R-:W-:Y:S05]  /*bce0*/  @!P1 BRA `(.L_x_118) ;  /* 0xfffffffc00ec9947 */ /* 0x008fea000383ffff */
[----:B------:R-:W-:Y:S05]  /*bcf0*/  BRA `(.L_x_117) ;  /* 0xffffffb400187947 */ /* 0x000fea000383ffff */
.L_x_120:
[----:B-1----:R1:W4:Y:S02]  /*bd00*/  SYNCS.PHASECHK.TRANS64.TRYWAIT P0, [R72+URZ+0xb0], R0 ;  /* 0x0000b000480075a7 */ /* 0x00232400080011ff */
[----:B----4-:R-:W-:Y:S05]  /*bd10*/  @!P0 NANOSLEEP.SYNCS 0x989680 ;  /* 0x009896800000895d */ /* 0x010fea0003900000 */
[----:B------:R-:W4:Y:S02]  /*bd20*/  @!P0 SYNCS.PHASECHK.TRANS64 P0, [R72+URZ+0xb0], R0 ;  /* 0x0000b000480085a7 */ /* 0x000f2400080010ff */
[----:B----4-:R-:W-:Y:S05]  /*bd30*/  @!P0 BRA `(.L_x_120) ;  /* 0xfffffffc00f08947 */ /* 0x010fea000383ffff */
[----:B------:R-:W-:Y:S05]  /*bd40*/  BRA `(.L_x_119) ;  /* 0xffffffb400407947 */ /* 0x000fea000383ffff */
.L_x_129:
[----:B-1----:R1:W2:Y:S02]  /*bd50*/  SYNCS.PHASECHK.TRANS64.TRYWAIT P0, [R2+URZ+0x40], R0 ;  /* 0x00004000020075a7 */ /* 0x0022a400080011ff */
[----:B--2---:R-:W-:Y:S05]  /*bd60*/  @!P0 NANOSLEEP.SYNCS 0x989680 ;  /* 0x009896800000895d */ /* 0x004fea0003900000 */
[----:B------:R-:W2:Y:S02]  /*bd70*/  @!P0 SYNCS.PHASECHK.TRANS64 P0, [R2+URZ+0x40], R0 ;  /* 0x00004000020085a7 */ /* 0x000ea400080010ff */
[----:B--2---:R-:W-:Y:S05]  /*bd80*/  @!P0 BRA `(.L_x_129) ;  /* 0xfffffffc00f08947 */ /* 0x004fea000383ffff */
[----:B------:R-:W-:Y:S05]  /*bd90*/  BRA `(.L_x_128) ;  /* 0xffffffb800dc7947 */ /* 0x000fea000383ffff */
.L_x_137:
[----:B-1----:R1:W2:Y:S02]  /*bda0*/  SYNCS.PHASECHK.TRANS64.TRYWAIT P0, [R0+URZ+0x40], R6 ;  /* 0x00004006000075a7 */ /* 0x0022a400080011ff */
[----:B--2---:R-:W-:Y:S05]  /*bdb0*/  @!P0 NANOSLEEP.SYNCS 0x989680 ;  /* 0x009896800000895d */ /* 0x004fea0003900000 */
[----:B------:R-:W2:Y:S02]  /*bdc0*/  @!P0 SYNCS.PHASECHK.TRANS64 P0, [R0+URZ+0x40], R6 ;  /* 0x00004006000085a7 */ /* 0x000ea400080010ff */
[----:B--2---:R-:W-:Y:S05]  /*bdd0*/  @!P0 BRA `(.L_x_137) ;  /* 0xfffffffc00f08947 */ /* 0x004fea000383ffff */
[----:B------:R-:W-:Y:S05]  /*bde0*/  BRA `(.L_x_136) ;  /* 0xffffffc0009c7947 */ /* 0x000fea000383ffff */
.L_x_145:
[----:B-1----:R1:W2:Y:S02]  /*bdf0*/  SYNCS.PHASECHK.TRANS64.TRYWAIT P0, [R0+URZ+0x40], R6 ;  /* 0x00004006000075a7 */ /* 0x0022a400080011ff */
[----:B--2---:R-:W-:Y:S05]  /*be00*/  @!P0 NANOSLEEP.SYNCS 0x989680 ;  /* 0x009896800000895d */ /* 0x004fea0003900000 */
[----:B------:R-:W2:Y:S02]  /*be10*/  @!P0 SYNCS.PHASECHK.TRANS64 P0, [R0+URZ+0x40], R6 ;  /* 0x00004006000085a7 */ /* 0x000ea400080010ff */
[----:B--2---:R-:W-:Y:S05]  /*be20*/  @!P0 BRA `(.L_x_145) ;  /* 0xfffffffc00f08947 */ /* 0x004fea000383ffff */
[----:B------:R-:W-:Y:S05]  /*be30*/  BRA `(.L_x_144) ;  /* 0xffffffc800607947 */ /* 0x000fea000383ffff */
.L_x_153:
[----:B-1----:R1:W2:Y:S02]  /*be40*/  SYNCS.PHASECHK.TRANS64.TRYWAIT P0, [R0+URZ+0x40], R6 ;  /* 0x00004006000075a7 */ /* 0x0022a400080011ff */
[----:B--2---:R-:W-:Y:S05]  /*be50*/  @!P0 NANOSLEEP.SYNCS 0x989680 ;  /* 0x009896800000895d */ /* 0x004fea0003900000 */
[----:B------:R-:W2:Y:S02]  /*be60*/  @!P0 SYNCS.PHASECHK.TRANS64 P0, [R0+URZ+0x40], R6 ;  /* 0x00004006000085a7 */ /* 0x000ea400080010ff */
[----:B--2---:R-:W-:Y:S05]  /*be70*/  @!P0 BRA `(.L_x_153) ;  /* 0xfffffffc00f08947 */ /* 0x004fea000383ffff */
[----:B------:R-:W-:Y:S05]  /*be80*/  BRA `(.L_x_152) ;  /* 0xffffffd000307947 */ /* 0x000fea000383ffff */
.L_x_161:
[----:B-1----:R1:W2:Y:S02]  /*be90*/  SYNCS.PHASECHK.TRANS64.TRYWAIT P0, [R0+URZ+0x40], R6 ;  /* 0x00004006000075a7 */ /* 0x0022a400080011ff */
[----:B--2---:R-:W-:Y:S05]  /*bea0*/  @!P0 NANOSLEEP.SYNCS 0x989680 ;  /* 0x009896800000895d */ /* 0x004fea0003900000 */
[----:B------:R-:W2:Y:S02]  /*beb0*/  @!P0 SYNCS.PHASECHK.TRANS64 P0, [R0+URZ+0x40], R6 ;  /* 0x00004006000085a7 */ /* 0x000ea400080010ff */
[----:B--2---:R-:W-:Y:S05]  /*bec0*/  @!P0 BRA `(.L_x_161) ;  /* 0xfffffffc00f08947 */ /* 0x004fea000383ffff */
[----:B------:R-:W-:Y:S05]  /*bed0*/  BRA `(.L_x_160) ;  /* 0xffffffd800107947 */ /* 0x000fea000383ffff */
.L_x_169:
[----:B-1----:R1:W2:Y:S02]  /*bee0*/  SYNCS.PHASECHK.TRANS64.TRYWAIT P0, [R0+URZ+0x40], R6 ;  /* 0x00004006000075a7 */ /* 0x0022a400080011ff */
[----:B--2---:R-:W-:Y:S05]  /*bef0*/  @!P0 NANOSLEEP.SYNCS 0x989680 ;  /* 0x009896800000895d */ /* 0x004fea0003900000 */
[----:B------:R-:W2:Y:S02]  /*bf00*/  @!P0 SYNCS.PHASECHK.TRANS64 P0, [R0+URZ+0x40], R6 ;  /* 0x00004006000085a7 */ /* 0x000ea400080010ff */
[----:B--2---:R-:W-:Y:S05]  /*bf10*/  @!P0 BRA `(.L_x_169) ;  /* 0xfffffffc00f08947 */ /* 0x004fea000383ffff */
[----:B------:R-:W-:Y:S05]  /*bf20*/  BRA `(.L_x_168) ;  /* 0xffffffdc00e47947 */ /* 0x000fea000383ffff */
.L_x_177:
[----:B-1----:R1:W2:Y:S02]  /*bf30*/  SYNCS.PHASECHK.TRANS64.TRYWAIT P0, [R0+URZ+0x40], R76 ;  /* 0x0000404c000075a7 */ /* 0x0022a400080011ff */
[----:B--2---:R-:W-:Y:S05]  /*bf40*/  @!P0 NANOSLEEP.SYNCS 0x989680 ;  /* 0x009896800000895d */ /* 0x004fea0003900000 */
[----:B------:R-:W2:Y:S02]  /*bf50*/  @!P0 SYNCS.PHASECHK.TRANS64 P0, [R0+URZ+0x40], R76 ;  /* 0x0000404c000085a7 */ /* 0x000ea400080010ff */
[----:B--2---:R-:W-:Y:S05]  /*bf60*/  @!P0 BRA `(.L_x_177) ;  /* 0xfffffffc00f08947 */ /* 0x004fea000383ffff */
[----:B------:R-:W-:Y:S05]  /*bf70*/  BRA `(.L_x_176) ;  /* 0xffffffe400b87947 */ /* 0x000fea000383ffff */
        .weak           $__internal_0_$__cuda_sm10x_tcgen05_guardrail_trap_col_being_dealloced_not_returned_by_alloc
        .type           $__internal_0_$__cuda_sm10x_tcgen05_guardrail_trap_col_being_dealloced_not_returned_by_alloc,@function
        .size           $__internal_0_$__cuda_sm10x_tcgen05_guardrail_trap_col_being_dealloced_not_returned_by_alloc,($__internal_1_$__cuda_sm10x_tcgen05_guardrail_trap_phase_invalid_during_alloc - $__internal_0_$__cuda_sm10x_tcgen05_guardrail_trap_col_being_dealloced_not_returned_by_alloc)
$__internal_0_$__cuda_sm10x_tcgen05_guardrail_trap_col_being_dealloced_not_returned_by_alloc:
[----:B------:R-:W-:Y:S05]  /*bf80*/  BPT.TRAP 0x1 ;  /* 0x000000040000795c */ /* 0x000fea0000300000 */
[----:B------:R-:W-:-:S04]  /*bf90*/  HFMA2 R3, -RZ, RZ, 0, 0 ;  /* 0x00000000ff037431 */ /* 0x000fc800000001ff */
[----:B------:R-:W-:Y:S05]  /*bfa0*/  RET.REL.NODEC R2 `(_ZN7cutlass13device_kernelINS_4gemm6kernel13GemmUniversalIN4cute5tupleIJiiiiEEENS1_10collective13CollectiveMmaINS1_35MainloopSm100TmaUmmaWarpSpecializedILi4ELi2ELi4ENS5_IJNS4_1CILi8EEENSA_ILi1EEESC_EEEEENS5_IJNSA_ILi256EEENSA_ILi128EEENSA_ILi64EEEEEEfNS5_IJlSC_lEEEfSJ_NS4_8TiledMMAINS4_8MMA_AtomIJNS4_23SM100_MMA_TF32_2x1SM_SSINS_10tfloat32_tESN_fLi256ELi128ELNS4_4UMMA5MajorE0ELSP_0ELNSO_7ScaleInE0ELSQ_0EEEEEENS4_6LayoutINS5_IJSC_SC_SC_EEENS5_IJNSA_ILi0EEESV_SV_EEEEENS5_IJNS4_10UnderscoreESY_SY_EEEEENS4_18SM100_TMA_2SM_LOADENS4_14ComposedLayoutINS4_7SwizzleILi3ELi4ELi3EEENS4_18smem_ptr_flag_bitsILi32EEENST_INS5_IJSB_NSA_ILi32EEEEEENS5_IJS17_SC_EEEEEEEvNS4_8identityENS4_28SM100_TMA_2SM_LOAD_MULTICASTES1B_vS1C_EENS_8epilogue10collective18CollectiveEpilogueINS1F_23Sm100TmaWarpSpecializedILi4ELi2ELi16ELb1ELb0EEEJNS5_IJSG_SG_SH_EEENS5_IJNST_ISG_SC_EENST_INSA_ILi16EEESC_EEEEEfSJ_fSJ_NS1F_6fusion15FusionCallbacksIS1J_NS1P_17LinearCombinationIffffLNS_15FloatRoundStyleE2EEES1K_S1O_JEEENS4_5SM1004TMEM4LOAD26SM100_TMEM_LOAD_32dp32b16xENS4_13SM90_TMA_LOADENS12_INS13_ILi2ELi4ELi3EEES16_NST_INS5_IJSB_S1M_EEENS5_IJS1M_SC_EEEEEEENS4_39AutoVectorizingCopyWithAssumedAlignmentILi128EEENS4_14SM90_TMA_STOREES24_S26_S26_EEEvvEEEEvNT_6ParamsE) ;  /* 0xffffff4002147950 */ /* 0x000fea0003c3ffff */
        .weak           $__internal_1_$__cuda_sm10x_tcgen05_guardrail_trap_phase_invalid_during_alloc
        .type           $__internal_1_$__cuda_sm10x_tcgen05_guardrail_trap_phase_invalid_during_alloc,@function
        .size           $__internal_1_$__cuda_sm10x_tcgen05_guardrail_trap_phase_invalid_during_alloc,($__internal_2_$__cuda_sm10x_tcgen05_guardrail_trap_unallocated_columns_being_dealloced - $__internal_1_$__cuda_sm10x_tcgen05_guardrail_trap_phase_invalid_during_alloc)
$__internal_1_$__cuda_sm10x_tcgen05_guardrail_trap_phase_invalid_during_alloc:
[----:B------:R-:W-:Y:S05]  /*bfb0*/  BPT.TRAP 0x1 ;  /* 0x000000040000795c */ /* 0x000fea0000300000 */
[----:B------:R-:W-:-:S04]  /*bfc0*/  MOV R5, 0x0 ;  /* 0x0000000000057802 */ /* 0x000fc80000000f00 */
[----:B------:R-:W-:Y:S05]  /*bfd0*/  RET.REL.NODEC R4 `(_ZN7cutlass13device_kernelINS_4gemm6kernel13GemmUniversalIN4cute5tupleIJiiiiEEENS1_10collective13CollectiveMmaINS1_35MainloopSm100TmaUmmaWarpSpecializedILi4ELi2ELi4ENS5_IJNS4_1CILi8EEENSA_ILi1EEESC_EEEEENS5_IJNSA_ILi256EEENSA_ILi128EEENSA_ILi64EEEEEEfNS5_IJlSC_lEEEfSJ_NS4_8TiledMMAINS4_8MMA_AtomIJNS4_23SM100_MMA_TF32_2x1SM_SSINS_10tfloat32_tESN_fLi256ELi128ELNS4_4UMMA5MajorE0ELSP_0ELNSO_7ScaleInE0ELSQ_0EEEEEENS4_6LayoutINS5_IJSC_SC_SC_EEENS5_IJNSA_ILi0EEESV_SV_EEEEENS5_IJNS4_10UnderscoreESY_SY_EEEEENS4_18SM100_TMA_2SM_LOADENS4_14ComposedLayoutINS4_7SwizzleILi3ELi4ELi3EEENS4_18smem_ptr_flag_bitsILi32EEENST_INS5_IJSB_NSA_ILi32EEEEEENS5_IJS17_SC_EEEEEEEvNS4_8identityENS4_28SM100_TMA_2SM_LOAD_MULTICASTES1B_vS1C_EENS_8epilogue10collective18CollectiveEpilogueINS1F_23Sm100TmaWarpSpecializedILi4ELi2ELi16ELb1ELb0EEEJNS5_IJSG_SG_SH_EEENS5_IJNST_ISG_SC_EENST_INSA_ILi16EEESC_EEEEEfSJ_fSJ_NS1F_6fusion15FusionCallbacksIS1J_NS1P_17LinearCombinationIffffLNS_15FloatRoundStyleE2EEES1K_S1O_JEEENS4_5SM1004TMEM4LOAD26SM100_TMEM_LOAD_32dp32b16xENS4_13SM90_TMA_LOADENS12_INS13_ILi2ELi4ELi3EEES16_NST_INS5_IJSB_S1M_EEENS5_IJS1M_SC_EEEEEEENS4_39AutoVectorizingCopyWithAssumedAlignmentILi128EEENS4_14SM90_TMA_STOREES24_S26_S26_EEEvvEEEEvNT_6ParamsE) ;  /* 0xffffff4004087950 */ /* 0x000fea0003c3ffff */
        .weak           $__internal_2_$__cuda_sm10x_tcgen05_guardrail_trap_unallocated_columns_being_dealloced
        .type           $__internal_2_$__cuda_sm10x_tcgen05_guardrail_trap_unallocated_columns_being_dealloced,@function
        .size           $__internal_2_$__cuda_sm10x_tcgen05_guardrail_trap_unallocated_columns_being_dealloced,(.L_x_243 - $__internal_2_$__cuda_sm10x_tcgen05_guardrail_trap_unallocated_columns_being_dealloced)
$__internal_2_$__cuda_sm10x_tcgen05_guardrail_trap_unallocated_columns_being_dealloced:
[----:B------:R-:W-:Y:S05]  /*bfe0*/  BPT.TRAP 0x1 ;  /* 0x000000040000795c */ /* 0x000fea0000300000 */
[----:B------:R-:W-:-:S04]  /*bff0*/  HFMA2 R3, -RZ, RZ, 0, 0 ;  /* 0x00000000ff037431 */ /* 0x000fc800000001ff */
[----:B------:R-:W-:Y:S05]  /*c000*/  RET.REL.NODEC R2 `(_ZN7cutlass13device_kernelINS_4gemm6kernel13GemmUniversalIN4cute5tupleIJiiiiEEENS1_10collective13CollectiveMmaINS1_35MainloopSm100TmaUmmaWarpSpecializedILi4ELi2ELi4ENS5_IJNS4_1CILi8EEENSA_ILi1EEESC_EEEEENS5_IJNSA_ILi256EEENSA_ILi128EEENSA_ILi64EEEEEEfNS5_IJlSC_lEEEfSJ_NS4_8TiledMMAINS4_8MMA_AtomIJNS4_23SM100_MMA_TF32_2x1SM_SSINS_10tfloat32_tESN_fLi256ELi128ELNS4_4UMMA5MajorE0ELSP_0ELNSO_7ScaleInE0ELSQ_0EEEEEENS4_6LayoutINS5_IJSC_SC_SC_EEENS5_IJNSA_ILi0EEESV_SV_EEEEENS5_IJNS4_10UnderscoreESY_SY_EEEEENS4_18SM100_TMA_2SM_LOADENS4_14ComposedLayoutINS4_7SwizzleILi3ELi4ELi3EEENS4_18smem_ptr_flag_bitsILi32EEENST_INS5_IJSB_NSA_ILi32EEEEEENS5_IJS17_SC_EEEEEEEvNS4_8identityENS4_28SM100_TMA_2SM_LOAD_MULTICASTES1B_vS1C_EENS_8epilogue10collective18CollectiveEpilogueINS1F_23Sm100TmaWarpSpecializedILi4ELi2ELi16ELb1ELb0EEEJNS5_IJSG_SG_SH_EEENS5_IJNST_ISG_SC_EENST_INSA_ILi16EEESC_EEEEEfSJ_fSJ_NS1F_6fusion15FusionCallbacksIS1J_NS1P_17LinearCombinationIffffLNS_15FloatRoundStyleE2EEES1K_S1O_JEEENS4_5SM1004TMEM4LOAD26SM100_TMEM_LOAD_32dp32b16xENS4_13SM90_TMA_LOADENS12_INS13_ILi2ELi4ELi3EEES16_NST_INS5_IJSB_S1M_EEENS5_IJS1M_SC_EEEEEEENS4_39AutoVectorizingCopyWithAssumedAlignmentILi128EEENS4_14SM90_TMA_STOREES24_S26_S26_EEEvvEEEEvNT_6ParamsE) ;  /* 0xffffff3c02fc7950 */ /* 0x000fea0003c3ffff */
.L_x_242:
[----:B------:R-:W-:-:S00]  /*c010*/  BRA `(.L_x_242) ;  /* 0xfffffffc00fc7947 */ /* 0x000fc0000383ffff */
[----:B------:R-:W-:-:S00]  /*c020*/  NOP ;  /* 0x0000000000007918 */ /* 0x000fc00000000000 */
        /* <DEDUP_REMOVED lines=13> */
.L_x_243:


//--------------------- .nv.global.init           --------------------------
	.section	.nv.global.init,"aw",@progbits
.nv.global.init:
	.type		$str$27,@object
	.size		$str$27,($str$28 - $str$27)
$str$27:
        /*0000*/ 	.byte	0x28, 0x61, 0x64, 0x64, 0x72, 0x65, 0x73, 0x73, 0x20, 0x26, 0x20, 0x6d, 0x61, 0x73, 0x6b, 0x29
        /*0010*/ 	.byte	0x20, 0x3d, 0x3d, 0x20, 0x30, 0x00
	.type		$str$28,@object
	.size		$str$28,($str$26 - $str$28)
$str$28:
        /*0016*/ 	.byte	0x2f, 0x74, 0x6d, 0x70, 0x2f, 0x63, 0x75, 0x74, 0x6c, 0x61, 0x73, 0x73, 0x5f, 0x73, 0x77, 0x65
        /*0026*/ 	.byte	0x65, 0x70, 0x5f, 0x73, 0x72, 0x63, 0x2f, 0x69, 0x6e, 0x63, 0x6c, 0x75, 0x64, 0x65, 0x2f, 0x63
        /*0036*/ 	.byte	0x75, 0x74, 0x65, 0x2f, 0x70, 0x6f, 0x69, 0x6e, 0x74, 0x65, 0x72, 0x5f, 0x66, 0x6c, 0x61, 0x67
        /*0046*/ 	.byte	0x67, 0x65, 0x64, 0x2e, 0x68, 0x70, 0x70, 0x00
	.type		$str$26,@object
	.size		$str$26,($str$25 - $str$26)
$str$26:
        /*004e*/ 	.byte	0x2f, 0x74, 0x6d, 0x70, 0x2f, 0x63, 0x75, 0x74, 0x6c, 0x61, 0x73, 0x73, 0x5f, 0x73, 0x77, 0x65
        /*005e*/ 	.byte	0x65, 0x70, 0x5f, 0x73, 0x72, 0x63, 0x2f, 0x69, 0x6e, 0x63, 0x6c, 0x75, 0x64, 0x65, 0x2f, 0x63
        /*006e*/ 	.byte	0x75, 0x74, 0x65, 0x2f, 0x61, 0x74, 0x6f, 0x6d, 0x2f, 0x63, 0x6f, 0x70, 0x79, 0x5f, 0x74, 0x72
        /*007e*/ 	.byte	0x61, 0x69, 0x74, 0x73, 0x5f, 0x73, 0x6d, 0x31, 0x30, 0x30, 0x2e, 0x68, 0x70, 0x70, 0x00
	.type		$str$25,@object
	.size		$str$25,(__unnamed_1 - $str$25)
$str$25:
        /*008d*/ 	.byte	0x28, 0x28, 0x75, 0x69, 0x6e, 0x74, 0x33, 0x32, 0x5f, 0x74, 0x28, 0x74, 0x68, 0x72, 0x65, 0x61
        /*009d*/ 	.byte	0x64, 0x49, 0x64, 0x78, 0x2e, 0x78, 0x29, 0x20, 0x2f, 0x20, 0x33, 0x32, 0x29, 0x20, 0x25, 0x20
        /*00ad*/ 	.byte	0x34, 0x29, 0x20, 0x3d, 0x3d, 0x20, 0x28, 0x28, 0x28, 0x74, 0x6d, 0x65, 0x6d, 0x5f, 0x61, 0x64
        /*00bd*/ 	.byte	0x64, 0x72, 0x20, 0x3e, 0x3e, 0x20, 0x31, 0x36, 0x29, 0x20, 0x2f, 0x20, 0x33, 0x32, 0x29, 0x20
        /*00cd*/ 	.byte	0x25, 0x20, 0x34, 0x29, 0x00
	.type		__unnamed_1,@object
	.size		__unnamed_1,(__unnamed_2 - __unnamed_1)
__unnamed_1:
        /*00d2*/ 	.byte	0x61, 0x75, 0x74, 0x6f, 0x20, 0x63, 0x75, 0x74, 0x65, 0x3a, 0x3a, 0x61, 0x73, 0x5f, 0x70, 0x6f
        /* <DEDUP_REMOVED lines=23> */
        /*0252*/ 	.byte	0x43, 0x3c, 0x32, 0x30, 0x34, 0x38, 0x3e, 0x3e, 0x3e, 0x3e, 0x5d, 0x00
	.type		__unnamed_2,@object
	.size		__unnamed_2,(.L_2 - __unnamed_2)
__unnamed_2:
        /* <DEDUP_REMOVED lines=42> */
        /*04fe*/ 	.byte	0x3e, 0x5d, 0x00
.L_2:


//--------------------- .nv.shared._ZN7cutlass13device_kernelINS_4gemm6kernel13GemmUniversalIN4cute5tupleIJiiiiEEENS1_10collective13CollectiveMmaINS1_35MainloopSm100TmaUmmaWarpSpecializedILi4ELi2ELi4ENS5_IJNS4_1CILi8EEENSA_ILi1EEESC_EEEEENS5_IJNSA_ILi256EEENSA_ILi128EEENSA_ILi64EEEEEEfNS5_IJlSC_lEEEfSJ_NS4_8TiledMMAINS4_8MMA_AtomIJNS4_23SM100_MMA_TF32_2x1SM_SSINS_10tfloat32_tESN_fLi256ELi128ELNS4_4UMMA5MajorE0ELSP_0ELNSO_7ScaleInE0ELSQ_0EEEEEENS4_6LayoutINS5_IJSC_SC_SC_EEENS5_IJNSA_ILi0EEESV_SV_EEEEENS5_IJNS4_10UnderscoreESY_SY_EEEEENS4_18SM100_TMA_2SM_LOADENS4_14ComposedLayoutINS4_7SwizzleILi3ELi4ELi3EEENS4_18smem_ptr_flag_bitsILi32EEENST_INS5_IJSB_NSA_ILi32EEEEEENS5_IJS17_SC_EEEEEEEvNS4_8identityENS4_28SM100_TMA_2SM_LOAD_MULTICASTES1B_vS1C_EENS_8epilogue10collective18CollectiveEpilogueINS1F_23Sm100TmaWarpSpecializedILi4ELi2ELi16ELb1ELb0EEEJNS5_IJSG_SG_SH_EEENS5_IJNST_ISG_SC_EENST_INSA_ILi16EEESC_EEEEEfSJ_fSJ_NS1F_6fusion15FusionCallbacksIS1J_NS1P_17LinearCombinationIffffLNS_15FloatRoundStyleE2EEES1K_S1O_JEEENS4_5SM1004TMEM4LOAD26SM100_TMEM_LOAD_32dp32b16xENS4_13SM90_TMA_LOADENS12_INS13_ILi2ELi4ELi3EEES16_NST_INS5_IJSB_S1M_EEENS5_IJS1M_SC_EEEEEEENS4_39AutoVectorizingCopyWithAssumedAlignmentILi128EEENS4_14SM90_TMA_STOREES24_S26_S26_EEEvvEEEEvNT_6ParamsE --------------------------
	.section	.nv.shared._ZN7cutlass13device_kernelINS_4gemm6kernel13GemmUniversalIN4cute5tupleIJiiiiEEENS1_10collective13CollectiveMmaINS1_35MainloopSm100TmaUmmaWarpSpecializedILi4ELi2ELi4ENS5_IJNS4_1CILi8EEENSA_ILi1EEESC_EEEEENS5_IJNSA_ILi256EEENSA_ILi128EEENSA_ILi64EEEEEEfNS5_IJlSC_lEEEfSJ_NS4_8TiledMMAINS4_8MMA_AtomIJNS4_23SM100_MMA_TF32_2x1SM_SSINS_10tfloat32_tESN_fLi256ELi128ELNS4_4UMMA5MajorE0ELSP_0ELNSO_7ScaleInE0ELSQ_0EEEEEENS4_6LayoutINS5_IJSC_SC_SC_EEENS5_IJNSA_ILi0EEESV_SV_EEEEENS5_IJNS4_10UnderscoreESY_SY_EEEEENS4_18SM100_TMA_2SM_LOADENS4_14ComposedLayoutINS4_7SwizzleILi3ELi4ELi3EEENS4_18smem_ptr_flag_bitsILi32EEENST_INS5_IJSB_NSA_ILi32EEEEEENS5_IJS17_SC_EEEEEEEvNS4_8identityENS4_28SM100_TMA_2SM_LOAD_MULTICASTES1B_vS1C_EENS_8epilogue10collective18CollectiveEpilogueINS1F_23Sm100TmaWarpSpecializedILi4ELi2ELi16ELb1ELb0EEEJNS5_IJSG_SG_SH_EEENS5_IJNST_ISG_SC_EENST_INSA_ILi16EEESC_EEEEEfSJ_fSJ_NS1F_6fusion15FusionCallbacksIS1J_NS1P_17LinearCombinationIffffLNS_15FloatRoundStyleE2EEES1K_S1O_JEEENS4_5SM1004TMEM4LOAD26SM100_TMEM_LOAD_32dp32b16xENS4_13SM90_TMA_LOADENS12_INS13_ILi2ELi4ELi3EEES16_NST_INS5_IJSB_S1M_EEENS5_IJS1M_SC_EEEEEEENS4_39AutoVectorizingCopyWithAssumedAlignmentILi128EEENS4_14SM90_TMA_STOREES24_S26_S26_EEEvvEEEEvNT_6ParamsE,"aw",@nobits
	.sectionflags	@""
	.align	16
	.zero		1024


//--------------------- .nv.shared.reserved.0     --------------------------
	.section	.nv.shared.reserved.0,"aw",@nobits
	.weak		__nv_reservedSMEM_offset_0_alias
	.size		__nv_reservedSMEM_offset_0_alias, 0, 64
	.other		__nv_reservedSMEM_offset_0_alias,@"STO_CUDA_RESERVED_SHARED STV_DEFAULT"
__nv_reservedSMEM_offset_0_alias:
	.zero		0
.nv.shared.reserved.0:
	.zero		64
	.weak		__nv_reservedSMEM_tcgen05_partition
	.type		__nv_reservedSMEM_tcgen05_partition,@object
	.size		__nv_reservedSMEM_tcgen05_partition,(.L_0 - __nv_reservedSMEM_tcgen05_partition)
__nv_reservedSMEM_tcgen05_partition:
	.zero		32
.L_0:


//--------------------- .nv.global                --------------------------
	.section	.nv.global,"aw",@nobits
.nv.global:
	.type		_ZN40_INTERNAL_b7e010f5_4_k_cu_bf96bd45_311114cute1_E,@object
	.size		_ZN40_INTERNAL_b7e010f5_4_k_cu_bf96bd45_311114cute1_E,(_ZN40_INTERNAL_b7e010f5_4_k_cu_bf96bd45_311114cuda3std3__45__cpo6cbeginE - _ZN40_INTERNAL_b7e010f5_4_k_cu_bf96bd45_311114cute1_E)
_ZN40_INTERNAL_b7e010f5_4_k_cu_bf96bd45_311114cute1_E:
	.zero		1
	.type		_ZN40_INTERNAL_b7e010f5_4_k_cu_bf96bd45_311114cuda3std3__45__cpo6cbeginE,@object
	.size		_ZN40_INTERNAL_b7e010f5_4_k_cu_bf96bd45_311114cuda3std3__45__cpo6cbeginE,(_ZN40_INTERNAL_b7e010f5_4_k_cu_bf96bd45_311114cuda3std3__48in_placeE - _ZN40_INTERNAL_b7e010f5_4_k_cu_bf96bd45_311114cuda3std3__45__cpo6cbeginE)
_ZN40_INTERNAL_b7e010f5_4_k_cu_bf96bd45_311114cuda3std3__45__cpo6cbeginE:
	.zero		1
	.type		_ZN40_INTERNAL_b7e010f5_4_k_cu_bf96bd45_311114cuda3std3__48in_placeE,@object
	.size		_ZN40_INTERNAL_b7e010f5_4_k_cu_bf96bd45_311114cuda3std3__48in_placeE,(_ZN40_INTERNAL_b7e010f5_4_k_cu_bf96bd45_311114cuda3std6ranges3__45__cpo9iter_moveE - _ZN40_INTERNAL_b7e010f5_4_k_cu_bf96bd45_311114cuda3std3__48in_placeE)
_ZN40_INTERNAL_b7e010f5_4_k_cu_bf96bd45_311114cuda3std3__48in_placeE:
	.zero		1
	.type		_ZN40_INTERNAL_b7e010f5_4_k_cu_bf96bd45_311114cuda3std6ranges3__45__cpo9iter_moveE,@object
	.size		_ZN40_INTERNAL_b7e010f5_4_k_cu_bf96bd45_311114cuda3std6ranges3__45__cpo9iter_moveE,(_ZN40_INTERNAL_b7e010f5_4_k_cu_bf96bd45_311114cuda3std3__45__cpo5beginE - _ZN40_INTERNAL_b7e010f5_4_k_cu_bf96bd45_311114cuda3std6ranges3__45__cpo9iter_moveE)
_ZN40_INTERNAL_b7e010f5_4_k_cu_bf96bd45_311114cuda3std6ranges3__45__cpo9iter_moveE:
	.zero		1
	.type		_ZN40_INTERNAL_b7e010f5_4_k_cu_bf96bd45_311114cuda3std3__45__cpo5beginE,@object
	.size		_ZN40_INTERNAL_b7e010f5_4_k_cu_bf96bd45_311114cuda3std3__45__cpo5beginE,(_ZN40_INTERNAL_b7e010f5_4_k_cu_bf96bd45_311114cuda3std3__442_GLOBAL__N__b7e010f5_4_k_cu_bf96bd45_311116ignoreE - _ZN40_INTERNAL_b7e010f5_4_k_cu_bf96bd45_311114cuda3std3__45__cpo5beginE)
_ZN40_INTERNAL_b7e010f5_4_k_cu_bf96bd45_311114cuda3std3__45__cpo5beginE:
	.zero		1
	.type		_ZN40_INTERNAL_b7e010f5_4_k_cu_bf96bd45_311114cuda3std3__442_GLOBAL__N__b7e010f5_4_k_cu_bf96bd45_311116ignoreE,@object
	.size		_ZN40_INTERNAL_b7e010f5_4_k_cu_bf96bd45_311114cuda3std3__442_GLOBAL__N__b7e010f5_4_k_cu_bf96bd45_311116ignoreE,(_ZN40_INTERNAL_b7e010f5_4_k_cu_bf96bd45_311114cute7productE - _ZN40_INTERNAL_b7e010f5_4_k_cu_bf96bd45_311114cuda3std3__442_GLOBAL__N__b7e010f5_4_k_cu_bf96bd45_311116ignoreE)
_ZN40_INTERNAL_b7e010f5_4_k_cu_bf96bd45_311114cuda3std3__442_GLOBAL__N__b7e010f5_4_k_cu_bf96bd45_311116ignoreE:
	.zero		1
	.type		_ZN40_INTERNAL_b7e010f5_4_k_cu_bf96bd45_311114cute7productE,@object
	.size		_ZN40_INTERNAL_b7e010f5_4_k_cu_bf96bd45_311114cute7productE,(_ZN40_INTERNAL_b7e010f5_4_k_cu_bf96bd45_311114cuda3std3__45__cpo3endE - _ZN40_INTERNAL_b7e010f5_4_k_cu_bf96bd45_311114cute7productE)
_ZN40_INTERNAL_b7e010f5_4_k_cu_bf96bd45_311114cute7productE:
	.zero		1
	.type		_ZN40_INTERNAL_b7e010f5_4_k_cu_bf96bd45_311114cuda3std3__45__cpo3endE,@object
	.size		_ZN40_INTERNAL_b7e010f5_4_k_cu_bf96bd45_311114cuda3std3__45__cpo3endE,(_ZN40_INTERNAL_b7e010f5_4_k_cu_bf96bd45_311114cuda3std3__419piecewise_constructE - _ZN40_INTERNAL_b7e010f5_4_k_cu_bf96bd45_311114cuda3std3__45__cpo3endE)
_ZN40_INTERNAL_b7e010f5_4_k_cu_bf96bd45_311114cuda3std3__45__cpo3endE:
	.zero		1
	.type		_ZN40_INTERNAL_b7e010f5_4_k_cu_bf96bd45_311114cuda3std3__419piecewise_constructE,@object
	.size		_ZN40_INTERNAL_b7e010f5_4_k_cu_bf96bd45_311114cuda3std3__419piecewise_constructE,(_ZN40_INTERNAL_b7e010f5_4_k_cu_bf96bd45_311114cuda3std3__45__cpo4cendE - _ZN40_INTERNAL_b7e010f5_4_k_cu_bf96bd45_311114cuda3std3__419piecewise_constructE)
_ZN40_INTERNAL_b7e010f5_4_k_cu_bf96bd45_311114cuda3std3__419piecewise_constructE:
	.zero		1
	.type		_ZN40_INTERNAL_b7e010f5_4_k_cu_bf96bd45_311114cuda3std3__45__cpo4cendE,@object
	.size		_ZN40_INTERNAL_b7e010f5_4_k_cu_bf96bd45_311114cuda3std3__45__cpo4cendE,(_ZN40_INTERNAL_b7e010f5_4_k_cu_bf96bd45_311114cuda3std6ranges3__45__cpo4swapE - _ZN40_INTERNAL_b7e010f5_4_k_cu_bf96bd45_311114cuda3std3__45__cpo4cendE)
_ZN40_INTERNAL_b7e010f5_4_k_cu_bf96bd45_311114cuda3std3__45__cpo4cendE:
	.zero		1
	.type		_ZN40_INTERNAL_b7e010f5_4_k_cu_bf96bd45_311114cuda3std6ranges3__45__cpo4swapE,@object
	.size		_ZN40_INTERNAL_b7e010f5_4_k_cu_bf96bd45_311114cuda3std6ranges3__45__cpo4swapE,(.L_10 - _ZN40_INTERNAL_b7e010f5_4_k_cu_bf96bd45_311114cuda3std6ranges3__45__cpo4swapE)
_ZN40_INTERNAL_b7e010f5_4_k_cu_bf96bd45_311114cuda3std6ranges3__45__cpo4swapE:
	.zero		1
.L_10:


//--------------------- .nv.constant0._ZN7cutlass13device_kernelINS_4gemm6kernel13GemmUniversalIN4cute5tupleIJiiiiEEENS1_10collective13CollectiveMmaINS1_35MainloopSm100TmaUmmaWarpSpecializedILi4ELi2ELi4ENS5_IJNS4_1CILi8EEENSA_ILi1EEESC_EEEEENS5_IJNSA_ILi256EEENSA_ILi128EEENSA_ILi64EEEEEEfNS5_IJlSC_lEEEfSJ_NS4_8TiledMMAINS4_8MMA_AtomIJNS4_23SM100_MMA_TF32_2x1SM_SSINS_10tfloat32_tESN_fLi256ELi128ELNS4_4UMMA5MajorE0ELSP_0ELNSO_7ScaleInE0ELSQ_0EEEEEENS4_6LayoutINS5_IJSC_SC_SC_EEENS5_IJNSA_ILi0EEESV_SV_EEEEENS5_IJNS4_10UnderscoreESY_SY_EEEEENS4_18SM100_TMA_2SM_LOADENS4_14ComposedLayoutINS4_7SwizzleILi3ELi4ELi3EEENS4_18smem_ptr_flag_bitsILi32EEENST_INS5_IJSB_NSA_ILi32EEEEEENS5_IJS17_SC_EEEEEEEvNS4_8identityENS4_28SM100_TMA_2SM_LOAD_MULTICASTES1B_vS1C_EENS_8epilogue10collective18CollectiveEpilogueINS1F_23Sm100TmaWarpSpecializedILi4ELi2ELi16ELb1ELb0EEEJNS5_IJSG_SG_SH_EEENS5_IJNST_ISG_SC_EENST_INSA_ILi16EEESC_EEEEEfSJ_fSJ_NS1F_6fusion15FusionCallbacksIS1J_NS1P_17LinearCombinationIffffLNS_15FloatRoundStyleE2EEES1K_S1O_JEEENS4_5SM1004TMEM4LOAD26SM100_TMEM_LOAD_32dp32b16xENS4_13SM90_TMA_LOADENS12_INS13_ILi2ELi4ELi3EEES16_NST_INS5_IJSB_S1M_EEENS5_IJS1M_SC_EEEEEEENS4_39AutoVectorizingCopyWithAssumedAlignmentILi128EEENS4_14SM90_TMA_STOREES24_S26_S26_EEEvvEEEEvNT_6ParamsE --------------------------
	.section	.nv.constant0._ZN7cutlass13device_kernelINS_4gemm6kernel13GemmUniversalIN4cute5tupleIJiiiiEEENS1_10collective13CollectiveMmaINS1_35MainloopSm100TmaUmmaWarpSpecializedILi4ELi2ELi4ENS5_IJNS4_1CILi8EEENSA_ILi1EEESC_EEEEENS5_IJNSA_ILi256EEENSA_ILi128EEENSA_ILi64EEEEEEfNS5_IJlSC_lEEEfSJ_NS4_8TiledMMAINS4_8MMA_AtomIJNS4_23SM100_MMA_TF32_2x1SM_SSINS_10tfloat32_tESN_fLi256ELi128ELNS4_4UMMA5MajorE0ELSP_0ELNSO_7ScaleInE0ELSQ_0EEEEEENS4_6LayoutINS5_IJSC_SC_SC_EEENS5_IJNSA_ILi0EEESV_SV_EEEEENS5_IJNS4_10UnderscoreESY_SY_EEEEENS4_18SM100_TMA_2SM_LOADENS4_14ComposedLayoutINS4_7SwizzleILi3ELi4ELi3EEENS4_18smem_ptr_flag_bitsILi32EEENST_INS5_IJSB_NSA_ILi32EEEEEENS5_IJS17_SC_EEEEEEEvNS4_8identityENS4_28SM100_TMA_2SM_LOAD_MULTICASTES1B_vS1C_EENS_8epilogue10collective18CollectiveEpilogueINS1F_23Sm100TmaWarpSpecializedILi4ELi2ELi16ELb1ELb0EEEJNS5_IJSG_SG_SH_EEENS5_IJNST_ISG_SC_EENST_INSA_ILi16EEESC_EEEEEfSJ_fSJ_NS1F_6fusion15FusionCallbacksIS1J_NS1P_17LinearCombinationIffffLNS_15FloatRoundStyleE2EEES1K_S1O_JEEENS4_5SM1004TMEM4LOAD26SM100_TMEM_LOAD_32dp32b16xENS4_13SM90_TMA_LOADENS12_INS13_ILi2ELi4ELi3EEES16_NST_INS5_IJSB_S1M_EEENS5_IJS1M_SC_EEEEEEENS4_39AutoVectorizingCopyWithAssumedAlignmentILi128EEENS4_14SM90_TMA_STOREES24_S26_S26_EEEvvEEEEvNT_6ParamsE,"a",@progbits
	.sectionflags	@""
	.align	4
.nv.constant0._ZN7cutlass13device_kernelINS_4gemm6kernel13GemmUniversalIN4cute5tupleIJiiiiEEENS1_10collective13CollectiveMmaINS1_35MainloopSm100TmaUmmaWarpSpecializedILi4ELi2ELi4ENS5_IJNS4_1CILi8EEENSA_ILi1EEESC_EEEEENS5_IJNSA_ILi256EEENSA_ILi128EEENSA_ILi64EEEEEEfNS5_IJlSC_lEEEfSJ_NS4_8TiledMMAINS4_8MMA_AtomIJNS4_23SM100_MMA_TF32_2x1SM_SSINS_10tfloat32_tESN_fLi256ELi128ELNS4_4UMMA5MajorE0ELSP_0ELNSO_7ScaleInE0ELSQ_0EEEEEENS4_6LayoutINS5_IJSC_SC_SC_EEENS5_IJNSA_ILi0EEESV_SV_EEEEENS5_IJNS4_10UnderscoreESY_SY_EEEEENS4_18SM100_TMA_2SM_LOADENS4_14ComposedLayoutINS4_7SwizzleILi3ELi4ELi3EEENS4_18smem_ptr_flag_bitsILi32EEENST_INS5_IJSB_NSA_ILi32EEEEEENS5_IJS17_SC_EEEEEEEvNS4_8identityENS4_28SM100_TMA_2SM_LOAD_MULTICASTES1B_vS1C_EENS_8epilogue10collective18CollectiveEpilogueINS1F_23Sm100TmaWarpSpecializedILi4ELi2ELi16ELb1ELb0EEEJNS5_IJSG_SG_SH_EEENS5_IJNST_ISG_SC_EENST_INSA_ILi16EEESC_EEEEEfSJ_fSJ_NS1F_6fusion15FusionCallbacksIS1J_NS1P_17LinearCombinationIffffLNS_15FloatRoundStyleE2EEES1K_S1O_JEEENS4_5SM1004TMEM4LOAD26SM100_TMEM_LOAD_32dp32b16xENS4_13SM90_TMA_LOADENS12_INS13_ILi2ELi4ELi3EEES16_NST_INS5_IJSB_S1M_EEENS5_IJS1M_SC_EEEEEEENS4_39AutoVectorizingCopyWithAssumedAlignmentILi128EEENS4_14SM90_TMA_STOREES24_S26_S26_EEEvvEEEEvNT_6ParamsE:
	.zero		2944


//--------------------- SYMBOLS --------------------------

	.type		.nv.reservedSmem.offset0,@object
	.size		.nv.reservedSmem.offset0,0x4
	.type		.nv.reservedSmem.cap,@object
	.size		.nv.reservedSmem.cap,0x4
	.type		__assertfail,@function
